# CuTe-DSL kernel — source=cudnn_frontend_dsl family=gemm_swiglu
# config = {"ab_dtype": "BFloat16", "c_dtype": "BFloat16", "mma_mn": [256, 128], "cluster_mn": [4, 1]}


// ===== COMPILED SASS (sm_100a) =====

	.target	sm_100a

	.elftype	@"ET_EXEC"


//--------------------- .note.nv.tkinfo           --------------------------
	.section	.note.nv.tkinfo,"",@"SHT_NOTE"
	.sectionflags	@"SHF_NOTE_NV_TKINFO"
	.tkinfo
        /*0018*/ 	.word	0x00000081
        /*0030*/ 	.string	""
        /*0030*/ 	.string	"ptxas"
        /*0030*/ 	.string	"Cuda compilation tools, release 12.9, V12.9.83"
        /*0030*/ 	.string	"Build system must define TOOLS_VERSION_EXTENDED"
        /*0030*/ 	.string	"-O 3 -arch sm_100a "



//--------------------- .note.nv.cuver            --------------------------
	.section	.note.nv.cuver,"",@"SHT_NOTE"
	.sectionflags	@"SHF_NOTE_NV_CUVER"
        /*0018*/ 	.short	0x0001
        /*001a*/ 	.short	0x0064
        /*001c*/ 	.short	0x0001
        /*001e*/ 	.short	0x0000
        /*0020*/ 	.short	0x0001
        /*0022*/ 	.short	0x0000


//--------------------- .nv.info                  --------------------------
	.section	.nv.info,"",@"SHT_CUDA_INFO"
	.align	4


	//----- nvinfo : EIATTR_REGCOUNT
	.align		4
        /*0000*/ 	.byte	0x04, 0x2f
        /*0002*/ 	.short	(.L_6 - .L_5)
	.align		4
.L_5:
        /*0004*/ 	.word	index@(kernel_cutlass_kernel_cudnngemm_swigludense_gemm_persistent_swigluPersistentDenseGemmKernel_object_at__TiledMMA_ThrLayoutVMNK21111000_PermutationMNK____MMAAtom_ThrID21_ShapeMNK25612816_TV_0)
        /*0008*/ 	.word	0x00000061


	//----- nvinfo : EIATTR_FRAME_SIZE
	.align		4
.L_6:
        /*000c*/ 	.byte	0x04, 0x11
        /*000e*/ 	.short	(.L_8 - .L_7)
	.align		4
.L_7:
        /*0010*/ 	.word	index@($__internal_2_$__cuda_sm10x_tcgen05_guardrail_trap_unallocated_columns_being_dealloced)
        /*0014*/ 	.word	0x00000000


	//----- nvinfo : EIATTR_FRAME_SIZE
	.align		4
.L_8:
        /*0018*/ 	.byte	0x04, 0x11
        /*001a*/ 	.short	(.L_10 - .L_9)
	.align		4
.L_9:
        /*001c*/ 	.word	index@($__internal_1_$__cuda_sm10x_tcgen05_guardrail_trap_phase_invalid_during_alloc)
        /*0020*/ 	.word	0x00000000


	//----- nvinfo : EIATTR_FRAME_SIZE
	.align		4
.L_10:
        /*0024*/ 	.byte	0x04, 0x11
        /*0026*/ 	.short	(.L_12 - .L_11)
	.align		4
.L_11:
        /*0028*/ 	.word	index@($__internal_0_$__cuda_sm10x_tcgen05_guardrail_trap_col_being_dealloced_not_returned_by_alloc)
        /*002c*/ 	.word	0x00000000


	//----- nvinfo : EIATTR_FRAME_SIZE
	.align		4
.L_12:
        /*0030*/ 	.byte	0x04, 0x11
        /*0032*/ 	.short	(.L_14 - .L_13)
	.align		4
.L_13:
        /*0034*/ 	.word	index@(kernel_cutlass_kernel_cudnngemm_swigludense_gemm_persistent_swigluPersistentDenseGemmKernel_object_at__TiledMMA_ThrLayoutVMNK21111000_PermutationMNK____MMAAtom_ThrID21_ShapeMNK25612816_TV_0)
        /*0038*/ 	.word	0x00000000


	//----- nvinfo : EIATTR_MIN_STACK_SIZE
	.align		4
.L_14:
        /*003c*/ 	.byte	0x04, 0x12
        /*003e*/ 	.short	(.L_16 - .L_15)
	.align		4
.L_15:
        /*0040*/ 	.word	index@(kernel_cutlass_kernel_cudnngemm_swigludense_gemm_persistent_swigluPersistentDenseGemmKernel_object_at__TiledMMA_ThrLayoutVMNK21111000_PermutationMNK____MMAAtom_ThrID21_ShapeMNK25612816_TV_0)
        /*0044*/ 	.word	0x00000000
.L_16:


//--------------------- .nv.info.kernel_cutlass_kernel_cudnngemm_swigludense_gemm_persistent_swigluPersistentDenseGemmKernel_object_at__TiledMMA_ThrLayoutVMNK21111000_PermutationMNK____MMAAtom_ThrID21_ShapeMNK25612816_TV_0 --------------------------
	.section	.nv.info.kernel_cutlass_kernel_cudnngemm_swigludense_gemm_persistent_swigluPersistentDenseGemmKernel_object_at__TiledMMA_ThrLayoutVMNK21111000_PermutationMNK____MMAAtom_ThrID21_ShapeMNK25612816_TV_0,"",@"SHT_CUDA_INFO"
	.sectionflags	@""
	.align	4


	//----- nvinfo : EIATTR_CUDA_API_VERSION
	.align		4
        /*0000*/ 	.byte	0x04, 0x37
        /*0002*/ 	.short	(.L_18 - .L_17)
.L_17:
        /*0004*/ 	.word	0x00000081


	//----- nvinfo : EIATTR_KPARAM_INFO
	.align		4
.L_18:
        /*0008*/ 	.byte	0x04, 0x17
        /*000a*/ 	.short	(.L_20 - .L_19)
.L_19:
        /*000c*/ 	.word	0x00000000
        /*0010*/ 	.short	0x0008
        /*0012*/ 	.short	0x0264
        /*0014*/ 	.byte	0x00, 0xf0, 0x11, 0x00


	//----- nvinfo : EIATTR_KPARAM_INFO
	.align		4
.L_20:
        /*0018*/ 	.byte	0x04, 0x17
        /*001a*/ 	.short	(.L_22 - .L_21)
.L_21:
        /*001c*/ 	.word	0x00000000
        /*0020*/ 	.short	0x0007
        /*0022*/ 	.short	0x0258
        /*0024*/ 	.byte	0x00, 0xf0, 0x31, 0x00


	//----- nvinfo : EIATTR_KPARAM_INFO
	.align		4
.L_22:
        /*0028*/ 	.byte	0x04, 0x17
        /*002a*/ 	.short	(.L_24 - .L_23)
.L_23:
        /*002c*/ 	.word	0x00000000
        /*0030*/ 	.short	0x0006
        /*0032*/ 	.short	0x024c
        /*0034*/ 	.byte	0x00, 0xf0, 0x31, 0x00


	//----- nvinfo : EIATTR_KPARAM_INFO
	.align		4
.L_24:
        /*0038*/ 	.byte	0x04, 0x17
        /*003a*/ 	.short	(.L_26 - .L_25)
.L_25:
        /*003c*/ 	.word	0x00000000
        /*0040*/ 	.short	0x0005
        /*0042*/ 	.short	0x0240
        /*0044*/ 	.byte	0x00, 0xf0, 0x31, 0x00


	//----- nvinfo : EIATTR_KPARAM_INFO
	.align		4
.L_26:
        /*0048*/ 	.byte	0x04, 0x17
        /*004a*/ 	.short	(.L_28 - .L_27)
.L_27:
        /*004c*/ 	.word	0x00000000
        /*0050*/ 	.short	0x0004
        /*0052*/ 	.short	0x01c0
        /*0054*/ 	.byte	0x00, 0xf0, 0x01, 0x02


	//----- nvinfo : EIATTR_KPARAM_INFO
	.align		4
.L_28:
        /*0058*/ 	.byte	0x04, 0x17
        /*005a*/ 	.short	(.L_30 - .L_29)
.L_29:
        /*005c*/ 	.word	0x00000000
        /*0060*/ 	.short	0x0003
        /*0062*/ 	.short	0x0140
        /*0064*/ 	.byte	0x00, 0xf0, 0x01, 0x02


	//----- nvinfo : EIATTR_KPARAM_INFO
	.align		4
.L_30:
        /*0068*/ 	.byte	0x04, 0x17
        /*006a*/ 	.short	(.L_32 - .L_31)
.L_31:
        /*006c*/ 	.word	0x00000000
        /*0070*/ 	.short	0x0002
        /*0072*/ 	.short	0x00c0
        /*0074*/ 	.byte	0x00, 0xf0, 0x01, 0x02


	//----- nvinfo : EIATTR_KPARAM_INFO
	.align		4
.L_32:
        /*0078*/ 	.byte	0x04, 0x17
        /*007a*/ 	.short	(.L_34 - .L_33)
.L_33:
        /*007c*/ 	.word	0x00000000
        /*0080*/ 	.short	0x0001
        /*0082*/ 	.short	0x0040
        /*0084*/ 	.byte	0x00, 0xf0, 0x01, 0x02


	//----- nvinfo : EIATTR_KPARAM_INFO
	.align		4
.L_34:
        /*0088*/ 	.byte	0x04, 0x17
        /*008a*/ 	.short	(.L_36 - .L_35)
.L_35:
        /*008c*/ 	.word	0x00000000
        /*0090*/ 	.short	0x0000
        /*0092*/ 	.short	0x0000
        /*0094*/ 	.byte	0x00, 0xf0, 0x0d, 0x00


	//----- nvinfo : EIATTR_AT_ENTRY_FRAGMENTS
	.align		4
.L_36:
        /*0098*/ 	.byte	0x04, 0x4f
        /*009a*/ 	.short	(.L_38 - .L_37)


	//   ....[0]....
.L_37:
        /*009c*/ 	.word	0x00000004


	//   ....[1]....
        /*00a0*/ 	.word	0x00000005


	//----- nvinfo : EIATTR_RESERVED_SMEM_USED
	.align		4
.L_38:
        /*00a4*/ 	.byte	0x01, 0x41
	.zero		2


	//----- nvinfo : EIATTR_SPARSE_MMA_MASK
	.align		4
        /*00a8*/ 	.byte	0x03, 0x50
        /*00aa*/ 	.short	0x0000


	//----- nvinfo : EIATTR_TCGEN05_2CTA_USED
	.align		4
        /*00ac*/ 	.byte	0x01, 0x52
	.zero		2


	//----- nvinfo : EIATTR_MAXREG_COUNT
	.align		4
        /*00b0*/ 	.byte	0x03, 0x1b
        /*00b2*/ 	.short	0x00ff


	//----- nvinfo : EIATTR_NUM_BARRIERS
	.align		4
        /*00b4*/ 	.byte	0x02, 0x4c
        /*00b6*/ 	.byte	0x03
	.zero		1


	//----- nvinfo : EIATTR_INT_WARP_WIDE_INSTR_OFFSETS
	.align		4
        /*00b8*/ 	.byte	0x04, 0x31
        /*00ba*/ 	.short	(.L_40 - .L_39)


	//   ....[0]....
.L_39:
        /*00bc*/ 	.word	0x000046f0


	//   ....[1]....
        /*00c0*/ 	.word	0x00004720


	//----- nvinfo : EIATTR_COOP_GROUP_MASK_REGIDS
	.align		4
.L_40:
        /*00c4*/ 	.byte	0x04, 0x29
        /*00c6*/ 	.short	(.L_42 - .L_41)


	//   ....[0]....
.L_41:
        /*00c8*/ 	.word	0xffffffff


	//   ....[1]....
        /*00cc*/ 	.word	0xffffffff


	//   ....[2]....
        /*00d0*/ 	.word	0xffffffff


	//   ....[3]....
        /*00d4*/ 	.word	0xffffffff


	//   ....[4]....
        /*00d8*/ 	.word	0xffffffff


	//   ....[5]....
        /*00dc*/ 	.word	0xffffffff


	//   ....[6]....
        /*00e0*/ 	.word	0xffffffff


	//----- nvinfo : EIATTR_COOP_GROUP_INSTR_OFFSETS
	.align		4
.L_42:
        /*00e4*/ 	.byte	0x04, 0x28
        /*00e6*/ 	.short	(.L_44 - .L_43)


	//   ....[0]....
.L_43:
        /*00e8*/ 	.word	0x00000470


	//   ....[1]....
        /*00ec*/ 	.word	0x00000690


	//   ....[2]....
        /*00f0*/ 	.word	0x000007e0


	//   ....[3]....
        /*00f4*/ 	.word	0x00001cb0


	//   ....[4]....
        /*00f8*/ 	.word	0x000022c0


	//   ....[5]....
        /*00fc*/ 	.word	0x00004570


	//   ....[6]....
        /*0100*/ 	.word	0x000047d0


	//----- nvinfo : EIATTR_VRC_CTA_INIT_COUNT
	.align		4
.L_44:
        /*0104*/ 	.byte	0x02, 0x4a
        /*0106*/ 	.byte	0x80
	.zero		1


	//----- nvinfo : EIATTR_MBARRIER_INSTR_OFFSETS
	.align		4
        /*0108*/ 	.byte	0x04, 0x39
        /*010a*/ 	.short	(.L_46 - .L_45)


	//   ....[0]....
.L_45:
        /*010c*/ 	.word	0x00000340
        /*0110*/ 	.word	0x000000ff
        /*0114*/ 	.word	0x00000000
        /*0118*/ 	.short	0x0100
        /*011a*/ 	.byte	0x07
	.zero		1


	//   ....[1]....
        /*011c*/ 	.word	0x00000350
        /*0120*/ 	.word	0x000000ff
        /*0124*/ 	.word	0x00000008
        /*0128*/ 	.short	0x0100
        /*012a*/ 	.byte	0x07
	.zero		1


	//   ....[2]....
        /*012c*/ 	.word	0x00000360
        /*0130*/ 	.word	0x000000ff
        /*0134*/ 	.word	0x00000010
        /*0138*/ 	.short	0x0100
        /*013a*/ 	.byte	0x07
	.zero		1


	//   ....[3]....
        /*013c*/ 	.word	0x00000370
        /*0140*/ 	.word	0x000000ff
        /*0144*/ 	.word	0x00000018
        /*0148*/ 	.short	0x0100
        /*014a*/ 	.byte	0x07
	.zero		1


	//   ....[4]....
        /*014c*/ 	.word	0x00000380
        /*0150*/ 	.word	0x000000ff
        /*0154*/ 	.word	0x00000020
        /*0158*/ 	.short	0x0100
        /*015a*/ 	.byte	0x07
	.zero		1


	//   ....[5]....
        /*015c*/ 	.word	0x00000390
        /*0160*/ 	.word	0x000000ff
        /*0164*/ 	.word	0x00000028
        /*0168*/ 	.short	0x0100
        /*016a*/ 	.byte	0x07
	.zero		1


	//   ....[6]....
        /*016c*/ 	.word	0x000003a0
        /*0170*/ 	.word	0x000000ff
        /*0174*/ 	.word	0x00000030
        /*0178*/ 	.short	0x0100
        /*017a*/ 	.byte	0x07
	.zero		1


	//   ....[7]....
        /*017c*/ 	.word	0x000003b0
        /*0180*/ 	.word	0x000000ff
        /*0184*/ 	.word	0x00000038
        /*0188*/ 	.short	0x0100
        /*018a*/ 	.byte	0x07
	.zero		1


	//   ....[8]....
        /*018c*/ 	.word	0x000003c0
        /*0190*/ 	.word	0x000000ff
        /*0194*/ 	.word	0x00000040
        /*0198*/ 	.short	0x0100
        /*019a*/ 	.byte	0x07
	.zero		1


	//   ....[9]....
        /*019c*/ 	.word	0x000003d0
        /*01a0*/ 	.word	0x000000ff
        /*01a4*/ 	.word	0x00000048
        /*01a8*/ 	.short	0x0100
        /*01aa*/ 	.byte	0x07
	.zero		1


	//   ....[10]....
        /*01ac*/ 	.word	0x000003e0
        /*01b0*/ 	.word	0x000000ff
        /*01b4*/ 	.word	0x00000050
        /*01b8*/ 	.short	0x0100
        /*01ba*/ 	.byte	0x07
	.zero		1


	//   ....[11]....
        /*01bc*/ 	.word	0x000003f0
        /*01c0*/ 	.word	0x000000ff
        /*01c4*/ 	.word	0x00000058
        /*01c8*/ 	.short	0x0100
        /*01ca*/ 	.byte	0x07
	.zero		1


	//   ....[12]....
        /*01cc*/ 	.word	0x00000400
        /*01d0*/ 	.word	0x000000ff
        /*01d4*/ 	.word	0x00000060
        /*01d8*/ 	.short	0x0100
        /*01da*/ 	.byte	0x07
	.zero		1


	//   ....[13]....
        /*01dc*/ 	.word	0x00000410
        /*01e0*/ 	.word	0x000000ff
        /*01e4*/ 	.word	0x00000068
        /*01e8*/ 	.short	0x0100
        /*01ea*/ 	.byte	0x07
	.zero		1


	//   ....[14]....
        /*01ec*/ 	.word	0x00000600
        /*01f0*/ 	.word	0x000000ff
        /*01f4*/ 	.word	0x00000070
        /*01f8*/ 	.short	0x0100
        /*01fa*/ 	.byte	0x07
	.zero		1


	//   ....[15]....
        /*01fc*/ 	.word	0x00000610
        /*0200*/ 	.word	0x000000ff
        /*0204*/ 	.word	0x00000078
        /*0208*/ 	.short	0x0100
        /*020a*/ 	.byte	0x07
	.zero		1


	//   ....[16]....
        /*020c*/ 	.word	0x00000620
        /*0210*/ 	.word	0x000000ff
        /*0214*/ 	.word	0x00000080
        /*0218*/ 	.short	0x0100
        /*021a*/ 	.byte	0x07
	.zero		1


	//   ....[17]....
        /*021c*/ 	.word	0x00000630
        /*0220*/ 	.word	0x000000ff
        /*0224*/ 	.word	0x00000088
        /*0228*/ 	.short	0x0100
        /*022a*/ 	.byte	0x07
	.zero		1


	//   ....[18]....
        /*022c*/ 	.word	0x00000780
        /*0230*/ 	.word	0x000000ff
        /*0234*/ 	.word	0x00000090
        /*0238*/ 	.short	0x0100
        /*023a*/ 	.byte	0x05
	.zero		1


	//   ....[19]....
        /*023c*/ 	.word	0x00000c10
        /*0240*/ 	.word	0x000000ff
        /*0244*/ 	.word	0x00000038
        /*0248*/ 	.short	0x010a
        /*024a*/ 	.byte	0x06
	.zero		1


	//   ....[20]....
        /*024c*/ 	.word	0x00000d60
        /*0250*/ 	.word	0x000000ff
        /*0254*/ 	.word	0x00000038
        /*0258*/ 	.short	0x010a
        /*025a*/ 	.byte	0x09
	.zero		1


	//   ....[21]....
        /*025c*/ 	.word	0x00000f40
        /*0260*/ 	.word	0x000000ff
        /*0264*/ 	.word	0x00000038
        /*0268*/ 	.short	0x010a
        /*026a*/ 	.byte	0x24
	.zero		1


	//   ....[22]....
        /*026c*/ 	.word	0x00001310
        /*0270*/ 	.word	0x000000ff
        /*0274*/ 	.word	0x00000038
        /*0278*/ 	.short	0x010a
        /*027a*/ 	.byte	0x04
	.zero		1


	//   ....[23]....
        /*027c*/ 	.word	0x00001780
        /*0280*/ 	.word	0x000000ff
        /*0284*/ 	.word	0x00000000
        /*0288*/ 	.short	0x010a
        /*028a*/ 	.byte	0x0a
	.zero		1


	//   ....[24]....
        /*028c*/ 	.word	0x00001790
        /*0290*/ 	.word	0x000000ff
        /*0294*/ 	.word	0x00000080
        /*0298*/ 	.short	0x010a
        /*029a*/ 	.byte	0x06
	.zero		1


	//   ....[25]....
        /*029c*/ 	.word	0x00001920
        /*02a0*/ 	.word	0x000000ff
        /*02a4*/ 	.word	0x00000000
        /*02a8*/ 	.short	0x010a
        /*02aa*/ 	.byte	0x05
	.zero		1


	//   ....[26]....
        /*02ac*/ 	.word	0x00001a90
        /*02b0*/ 	.word	0x000000ff
        /*02b4*/ 	.word	0x00000000
        /*02b8*/ 	.short	0x010a
        /*02ba*/ 	.byte	0x0a
	.zero		1


	//   ....[27]....
        /*02bc*/ 	.word	0x00001c30
        /*02c0*/ 	.word	0x00000000
        /*02c4*/ 	.word	0x00000080
        /*02c8*/ 	.short	0x010a
        /*02ca*/ 	.byte	0xff
	.zero		1


	//   ....[28]....
        /*02cc*/ 	.word	0x00001f30
        /*02d0*/ 	.word	0x00000000
        /*02d4*/ 	.word	0x00000000
        /*02d8*/ 	.short	0x010a
        /*02da*/ 	.byte	0xff
	.zero		1


	//   ....[29]....
        /*02dc*/ 	.word	0x00001f50
        /*02e0*/ 	.word	0x00000000
        /*02e4*/ 	.word	0x00000000
        /*02e8*/ 	.short	0x010a
        /*02ea*/ 	.byte	0xff
	.zero		1


	//   ....[30]....
        /*02ec*/ 	.word	0x00002130
        /*02f0*/ 	.word	0x00000008
        /*02f4*/ 	.word	0x00000000
        /*02f8*/ 	.short	0x010a
        /*02fa*/ 	.byte	0xff
	.zero		1


	//   ....[31]....
        /*02fc*/ 	.word	0x00002150
        /*0300*/ 	.word	0x00000008
        /*0304*/ 	.word	0x00000000
        /*0308*/ 	.short	0x010a
        /*030a*/ 	.byte	0xff
	.zero		1


	//   ....[32]....
        /*030c*/ 	.word	0x00002240
        /*0310*/ 	.word	0x00000008
        /*0314*/ 	.word	0x00000000
        /*0318*/ 	.short	0x0101
        /*031a*/ 	.byte	0xff
	.zero		1


	//   ....[33]....
        /*031c*/ 	.word	0x000028c0
        /*0320*/ 	.word	0x000000ff
        /*0324*/ 	.word	0x00000070
        /*0328*/ 	.short	0x010a
        /*032a*/ 	.byte	0x1a
	.zero		1


	//   ....[34]....
        /*032c*/ 	.word	0x00004230
        /*0330*/ 	.word	0x000000ff
        /*0334*/ 	.word	0x00000000
        /*0338*/ 	.short	0x0101
        /*033a*/ 	.byte	0x1a
	.zero		1


	//   ....[35]....
        /*033c*/ 	.word	0x00004540
        /*0340*/ 	.word	0x00000005
        /*0344*/ 	.word	0x00000000
        /*0348*/ 	.short	0x0101
        /*034a*/ 	.byte	0xff
	.zero		1


	//   ....[36]....
        /*034c*/ 	.word	0x00004550
        /*0350*/ 	.word	0x00000002
        /*0354*/ 	.word	0x00000090
        /*0358*/ 	.short	0x010a
        /*035a*/ 	.byte	0xff
	.zero		1


	//   ....[37]....
        /*035c*/ 	.word	0x00004830
        /*0360*/ 	.word	0x00000000
        /*0364*/ 	.word	0x00000038
        /*0368*/ 	.short	0x010a
        /*036a*/ 	.byte	0xff
	.zero		1


	//   ....[38]....
        /*036c*/ 	.word	0x000048b0
        /*0370*/ 	.word	0x00000000
        /*0374*/ 	.word	0x00000038
        /*0378*/ 	.short	0x010a
        /*037a*/ 	.byte	0xff
	.zero		1


	//   ....[39]....
        /*037c*/ 	.word	0x00004920
        /*0380*/ 	.word	0x00000000
        /*0384*/ 	.word	0x00000080
        /*0388*/ 	.short	0x010a
        /*038a*/ 	.byte	0xff
	.zero		1


	//   ....[40]....
        /*038c*/ 	.word	0x000049a0
        /*0390*/ 	.word	0x00000000
        /*0394*/ 	.word	0x00000000
        /*0398*/ 	.short	0x010a
        /*039a*/ 	.byte	0xff
	.zero		1


	//   ....[41]....
        /*039c*/ 	.word	0x00004a00
        /*03a0*/ 	.word	0x00000000
        /*03a4*/ 	.word	0x00000080
        /*03a8*/ 	.short	0x010a
        /*03aa*/ 	.byte	0xff
	.zero		1


	//   ....[42]....
        /*03ac*/ 	.word	0x00004a60
        /*03b0*/ 	.word	0x00000000
        /*03b4*/ 	.word	0x00000000
        /*03b8*/ 	.short	0x010a
        /*03ba*/ 	.byte	0xff
	.zero		1


	//   ....[43]....
        /*03bc*/ 	.word	0x00004ac0
        /*03c0*/ 	.word	0x00000008
        /*03c4*/ 	.word	0x00000000
        /*03c8*/ 	.short	0x010a
        /*03ca*/ 	.byte	0xff
	.zero		1


	//   ....[44]....
        /*03cc*/ 	.word	0x00004b30
        /*03d0*/ 	.word	0x00000004
        /*03d4*/ 	.word	0x00000070
        /*03d8*/ 	.short	0x010a
        /*03da*/ 	.byte	0xff
	.zero		1


	//   ....[45]....
        /*03dc*/ 	.word	0x00004b80
        /*03e0*/ 	.word	0x00000002
        /*03e4*/ 	.word	0x00000090
        /*03e8*/ 	.short	0x010a
        /*03ea*/ 	.byte	0xff
	.zero		1


	//----- nvinfo : EIATTR_NUM_MBARRIERS
	.align		4
.L_46:
        /*03ec*/ 	.byte	0x03, 0x38
        /*03ee*/ 	.short	0x0013


	//----- nvinfo : EIATTR_EXIT_INSTR_OFFSETS
	.align		4
        /*03f0*/ 	.byte	0x04, 0x1c
        /*03f2*/ 	.short	(.L_48 - .L_47)


	//   ....[0]....
.L_47:
        /*03f4*/ 	.word	0x00001c70


	//   ....[1]....
        /*03f8*/ 	.word	0x000047f0


	//----- nvinfo : EIATTR_REQNTID
	.align		4
.L_48:
        /*03fc*/ 	.byte	0x04, 0x10
        /*03fe*/ 	.short	(.L_50 - .L_49)
.L_49:
        /*0400*/ 	.word	0x000000c0
        /*0404*/ 	.word	0x00000001
        /*0408*/ 	.word	0x00000001


	//----- nvinfo : EIATTR_CRS_STACK_SIZE
	.align		4
.L_50:
        /*040c*/ 	.byte	0x04, 0x1e
        /*040e*/ 	.short	(.L_52 - .L_51)
.L_51:
        /*0410*/ 	.word	0x00000000


	//----- nvinfo : EIATTR_CBANK_PARAM_SIZE
	.align		4
.L_52:
        /*0414*/ 	.byte	0x03, 0x19
        /*0416*/ 	.short	0x0268


	//----- nvinfo : EIATTR_PARAM_CBANK
	.align		4
        /*0418*/ 	.byte	0x04, 0x0a
        /*041a*/ 	.short	(.L_54 - .L_53)
	.align		4
.L_53:
        /*041c*/ 	.word	index@(.nv.constant0.kernel_cutlass_kernel_cudnngemm_swigludense_gemm_persistent_swigluPersistentDenseGemmKernel_object_at__TiledMMA_ThrLayoutVMNK21111000_PermutationMNK____MMAAtom_ThrID21_ShapeMNK25612816_TV_0)
        /*0420*/ 	.short	0x0380
        /*0422*/ 	.short	0x0268


	//----- nvinfo : EIATTR_SW_WAR
	.align		4
.L_54:
        /*0424*/ 	.byte	0x04, 0x36
        /*0426*/ 	.short	(.L_56 - .L_55)
.L_55:
        /*0428*/ 	.word	0x00000008
.L_56:


//--------------------- .nv.compat                --------------------------
	.section	.nv.compat,"",@"SHT_CUDA_COMPAT_INFO"
	.align	4
        /*0000*/ 	.byte	0x02, 0x02, 0x02, 0x00, 0x02, 0x05, 0x05, 0x00, 0x02, 0x03, 0x01, 0x00, 0x02, 0x06, 0x01, 0x00


//--------------------- .nv.callgraph             --------------------------
	.section	.nv.callgraph,"",@"SHT_CUDA_CALLGRAPH"
	.align	4
	.sectionentsize	8
	.align		4
        /*0000*/ 	.word	0x00000000
	.align		4
        /*0004*/ 	.word	0xffffffff
	.align		4
        /*0008*/ 	.word	0x00000000
	.align		4
        /*000c*/ 	.word	0xfffffffe
	.align		4
        /*0010*/ 	.word	0x00000000
	.align		4
        /*0014*/ 	.word	0xfffffffd
	.align		4
        /*0018*/ 	.word	0x00000000
	.align		4
        /*001c*/ 	.word	0xfffffffc


//--------------------- .text.kernel_cutlass_kernel_cudnngemm_swigludense_gemm_persistent_swigluPersistentDenseGemmKernel_object_at__TiledMMA_ThrLayoutVMNK21111000_PermutationMNK____MMAAtom_ThrID21_ShapeMNK25612816_TV_0 --------------------------
	.section	.text.kernel_cutlass_kernel_cudnngemm_swigludense_gemm_persistent_swigluPersistentDenseGemmKernel_object_at__TiledMMA_ThrLayoutVMNK21111000_PermutationMNK____MMAAtom_ThrID21_ShapeMNK25612816_TV_0,"ax",@progbits
	.align	128
        .global         kernel_cutlass_kernel_cudnngemm_swigludense_gemm_persistent_swigluPersistentDenseGemmKernel_object_at__TiledMMA_ThrLayoutVMNK21111000_PermutationMNK____MMAAtom_ThrID21_ShapeMNK25612816_TV_0
        .type           kernel_cutlass_kernel_cudnngemm_swigludense_gemm_persistent_swigluPersistentDenseGemmKernel_object_at__TiledMMA_ThrLayoutVMNK21111000_PermutationMNK____MMAAtom_ThrID21_ShapeMNK25612816_TV_0,@function
        .size           kernel_cutlass_kernel_cudnngemm_swigludense_gemm_persistent_swigluPersistentDenseGemmKernel_object_at__TiledMMA_ThrLayoutVMNK21111000_PermutationMNK____MMAAtom_ThrID21_ShapeMNK25612816_TV_0,(.L_x_71 - kernel_cutlass_kernel_cudnngemm_swigludense_gemm_persistent_swigluPersistentDenseGemmKernel_object_at__TiledMMA_ThrLayoutVMNK21111000_PermutationMNK____MMAAtom_ThrID21_ShapeMNK25612816_TV_0)
        .other          kernel_cutlass_kernel_cudnngemm_swigludense_gemm_persistent_swigluPersistentDenseGemmKernel_object_at__TiledMMA_ThrLayoutVMNK21111000_PermutationMNK____MMAAtom_ThrID21_ShapeMNK25612816_TV_0,@"STO_CUDA_ENTRY STV_DEFAULT"
kernel_cutlass_kernel_cudnngemm_swigludense_gemm_persistent_swigluPersistentDenseGemmKernel_object_at__TiledMMA_ThrLayoutVMNK21111000_PermutationMNK____MMAAtom_ThrID21_ShapeMNK25612816_TV_0:
.text.kernel_cutlass_kernel_cudnngemm_swigludense_gemm_persistent_swigluPersistentDenseGemmKernel_object_at__TiledMMA_ThrLayoutVMNK21111000_PermutationMNK____MMAAtom_ThrID21_ShapeMNK25612816_TV_0:
[----:B------:R-:W1:Y:S01]  /*0000*/  LDC R1, c[0x0][0x37c] ;  /* 0x0000df00ff017b82 */ /* 0x000e620000000800 */
[----:B------:R-:W2:Y:S07]  /*0010*/  S2R R4, SR_TID.X ;  /* 0x0000000000047919 */ /* 0x000eae0000002100 */
[----:B------:R-:W3:Y:S01]  /*0020*/  S2UR UR6, SR_CgaCtaId ;  /* 0x00000000000679c3 */ /* 0x000ee20000008800 */
[----:B------:R-:W4:Y:S01]  /*0030*/  LDCU UR5, c[0x0][0x36c] ;  /* 0x00006d80ff0577ac */ /* 0x000f220008000800 */
[----:B------:R-:W5:Y:S06]  /*0040*/  LDCU.U8 UR9, c[0x0][0x382] ;  /* 0x00007040ff0977ac */ /* 0x000f6c0008000000 */
[----:B------:R-:W2:Y:S01]  /*0050*/  S2UR UR21, SR_CTAID.X ;  /* 0x00000000001579c3 */ /* 0x000ea20000002500 */
[----:B------:R-:W2:Y:S01]  /*0060*/  LDCU.U8 UR8, c[0x0][0x381] ;  /* 0x00007020ff0877ac */ /* 0x000ea20008000000 */
[----:B----4-:R-:W-:-:S02]  /*0070*/  UISETP.EQ.U32.AND UP2, UPT, UR5, 0x1, UPT ;  /* 0x000000010500788c */ /* 0x010fc4000bf42070 */
[----:B-----5:R-:W-:Y:S02]  /*0080*/  ULOP3.LUT UR9, UR9, 0x1, URZ, 0xc0, !UPT ;  /* 0x0000000109097892 */ /* 0x020fe4000f8ec0ff */
[----:B---3--:R-:W-:Y:S02]  /*0090*/  ULEA.HI UR7, UR6, UR6, URZ, 0x1 ;  /* 0x0000000606077291 */ /* 0x008fe4000f8f08ff */
[----:B--2---:R-:W-:Y:S02]  /*00a0*/  ULOP3.LUT UR8, UR8, 0x1, URZ, 0xc0, !UPT ;  /* 0x0000000108087892 */ /* 0x004fe4000f8ec0ff */
[----:B------:R-:W-:Y:S01]  /*00b0*/  USHF.R.S32.HI UR4, URZ, 0x1, UR7 ;  /* 0x00000001ff047899 */ /* 0x000fe20008011407 */
[----:B------:R-:W-:Y:S01]  /*00c0*/  SHF.R.U32.HI R0, RZ, 0x5, R4 ;  /* 0x00000005ff007819 */ /* 0x000fe20000011604 */
[----:B------:R-:W-:Y:S02]  /*00d0*/  ULOP3.LUT UR13, UR7, 0xfffffffe, URZ, 0xc0, !UPT ;  /* 0xfffffffe070d7892 */ /* 0x000fe4000f8ec0ff */
[----:B------:R-:W-:Y:S01]  /*00e0*/  ULEA.HI UR5, UR7, UR4, URZ, 0x1 ;  /* 0x0000000407057291 */ /* 0x000fe2000f8f08ff */
[----:B------:R-:W-:Y:S01]  /*00f0*/  R2UR UR23, R0 ;  /* 0x00000000001772ca */ /* 0x000fe200000e0000 */
[----:B------:R-:W-:-:S02]  /*0100*/  ULOP3.LUT UR14, UR21, 0x1, URZ, 0xc0, !UPT ;  /* 0x00000001150e7892 */ /* 0x000fc4000f8ec0ff */
[----:B------:R-:W-:Y:S02]  /*0110*/  ULOP3.LUT UR5, UR5, 0xfffffffe, URZ, 0xc0, !UPT ;  /* 0xfffffffe05057892 */ /* 0x000fe4000f8ec0ff */
[----:B------:R-:W-:Y:S02]  /*0120*/  UISETP.NE.U32.AND UP6, UPT, UR9, 0x1, UPT ;  /* 0x000000010900788c */ /* 0x000fe4000bfc5070 */
[----:B------:R-:W-:Y:S02]  /*0130*/  UIADD3 UR33, UPT, UPT, UR4, -UR5, URZ ;  /* 0x8000000504217290 */ /* 0x000fe4000fffe0ff */
[----:B------:R-:W-:Y:S02]  /*0140*/  UISETP.NE.U32.AND UP5, UPT, UR8, 0x1, UPT ;  /* 0x000000010800788c */ /* 0x000fe4000bfa5070 */
[----:B------:R-:W-:Y:S02]  /*0150*/  UIADD3 UR13, UPT, UPT, -UR13, UR6, URZ ;  /* 0x000000060d0d7290 */ /* 0x000fe4000fffe1ff */
[----:B------:R-:W-:-:S02]  /*0160*/  UISETP.NE.AND UP4, UPT, UR23, 0x5, UPT ;  /* 0x000000051700788c */ /* 0x000fc4000bf85270 */
[----:B------:R-:W-:Y:S02]  /*0170*/  UISETP.NE.AND UP3, UPT, UR23, URZ, UPT ;  /* 0x000000ff1700728c */ /* 0x000fe4000bf65270 */
[----:B------:R-:W-:-:S05]  /*0180*/  UIADD3 UR26, UPT, UPT, UR33, UR33, URZ ;  /* 0x00000021211a7290 */ /* 0x000fca000fffe0ff */
[----:B-1----:R-:W-:Y:S07]  /*0190*/  BRA.U UP4, `(.L_x_0) ;  /* 0x0000000104387547 */ /* 0x002fee000b800000 */
[----:B------:R-:W1:Y:S02]  /*01a0*/  LDCU.64 UR8, c[0x0][0x348] ;  /* 0x00006900ff0877ac */ /* 0x000e640008000a00 */
[----:B-1----:R-:W-:Y:S02]  /*01b0*/  UIADD3 UR18, UP1, UPT, UR8, 0x40, URZ ;  /* 0x0000004008127890 */ /* 0x002fe4000ff3e0ff */
[----:B------:R-:W-:Y:S02]  /*01c0*/  UIADD3 UR16, UP0, UPT, UR8, 0xc0, URZ ;  /* 0x000000c008107890 */ /* 0x000fe4000ff1e0ff */
[----:B------:R-:W-:Y:S02]  /*01d0*/  UIADD3.X UR19, UPT, UPT, URZ, UR9, URZ, UP1, !UPT ;  /* 0x00000009ff137290 */ /* 0x000fe40008ffe4ff */
[----:B------:R-:W-:Y:S02]  /*01e0*/  UIADD3 UR10, UP1, UPT, UR8, 0x140, URZ ;  /* 0x00000140080a7890 */ /* 0x000fe4000ff3e0ff */
[----:B------:R-:W-:-:S02]  /*01f0*/  UIADD3.X UR17, UPT, UPT, URZ, UR9, URZ, UP0, !UPT ;  /* 0x00000009ff117290 */ /* 0x000fc400087fe4ff */
[----:B------:R-:W-:Y:S02]  /*0200*/  UIADD3 UR8, UP0, UPT, UR8, 0x1c0, URZ ;  /* 0x000001c008087890 */ /* 0x000fe4000ff1e0ff */
[----:B------:R-:W-:Y:S01]  /*0210*/  UIADD3.X UR11, UPT, UPT, URZ, UR9, URZ, UP1, !UPT ;  /* 0x00000009ff0b7290 */ /* 0x000fe20008ffe4ff */
[----:B------:R1:W-:Y:S01]  /*0220*/  UTMACCTL.PF [UR18] ;  /* 0x00000000120079b9 */ /* 0x0003e20008040000 */
[----:B------:R-:W-:-:S03]  /*0230*/  UIADD3.X UR9, UPT, UPT, URZ, UR9, URZ, UP0, !UPT ;  /* 0x00000009ff097290 */ /* 0x000fc600087fe4ff */
[----:B------:R1:W-:Y:S04]  /*0240*/  UTMACCTL.PF [UR16] ;  /* 0x00000000100079b9 */ /* 0x0003e80008040000 */
[----:B------:R1:W-:Y:S02]  /*0250*/  UTMACCTL.PF [UR10] ;  /* 0x000000000a0079b9 */ /* 0x0003e40008040000 */
[----:B------:R1:W-:Y:S02]  /*0260*/  UTMACCTL.PF [UR8] ;  /* 0x00000000080079b9 */ /* 0x0003e40008040000 */
[----:B-1----:R-:W-:Y:S01]  /*0270*/  NOP ;  /* 0x0000000000007918 */ /* 0x002fe20000000000 */
.L_x_0:
[----:B------:R-:W-:Y:S05]  /*0280*/  BRA.U UP3, `(.L_x_1) ;  /* 0x0000000103687547 */ /* 0x000fea000b800000 */
[----:B------:R-:W-:Y:S01]  /*0290*/  UMOV UR7, 0x400 ;  /* 0x0000040000077882 */ /* 0x000fe20000000000 */
[----:B------:R-:W-:Y:S01]  /*02a0*/  UMOV UR8, 0x1 ;  /* 0x0000000100087882 */ /* 0x000fe20000000000 */
[----:B------:R-:W-:Y:S02]  /*02b0*/  ULEA UR7, UR6, UR7, 0x18 ;  /* 0x0000000706077291 */ /* 0x000fe4000f8ec0ff */
[----:B------:R-:W-:-:S04]  /*02c0*/  UIADD3 UR8, UPT, UPT, -UR8, 0x100000, URZ ;  /* 0x0010000008087890 */ /* 0x000fc8000fffe1ff */
[----:B------:R-:W-:Y:S02]  /*02d0*/  USHF.L.U32 UR9, UR8, 0xb, URZ ;  /* 0x0000000b08097899 */ /* 0x000fe400080006ff */
[----:B------:R-:W-:Y:S01]  /*02e0*/  USHF.L.U32 UR8, UR8, 0x1, URZ ;  /* 0x0000000108087899 */ /* 0x000fe200080006ff */
[----:B------:R-:W-:Y:S02]  /*02f0*/  UMOV UR5, 0x2 ;  /* 0x0000000200057882 */ /* 0x000fe40000000000 */
[----:B------:R-:W-:-:S04]  /*0300*/  UIADD3 UR10, UPT, UPT, -UR5, 0x100000, URZ ;  /* 0x00100000050a7890 */ /* 0x000fc8000fffe1ff */
[----:B------:R-:W-:Y:S02]  /*0310*/  USHF.L.U32 UR11, UR10, 0xb, URZ ;  /* 0x0000000b0a0b7899 */ /* 0x000fe400080006ff */
[----:B------:R-:W-:Y:S01]  /*0320*/  USHF.L.U32 UR10, UR10, 0x1, URZ ;  /* 0x000000010a0a7899 */ /* 0x000fe200080006ff */
[----:B------:R-:W1:Y:S02]  /*0330*/  FENCE.VIEW.ASYNC.S ;  /* 0x00000000000073c6 */ /* 0x000e640000000000 */
[----:B-1----:R1:W2:Y:S01]  /*0340*/  SYNCS.EXCH.64 URZ, [UR7], UR8 ;  /* 0x0000000807ff75b2 */ /* 0x0022a20008000100 */
[----:B------:R1:W3:Y:S01]  /*0350*/  SYNCS.EXCH.64 URZ, [UR7+0x8], UR8 ;  /* 0x0000080807ff75b2 */ /* 0x0002e20008000100 */
[----:B------:R1:W4:Y:S01]  /*0360*/  SYNCS.EXCH.64 URZ, [UR7+0x10], UR8 ;  /* 0x0000100807ff75b2 */ /* 0x0003220008000100 */
[----:B------:R1:W5:Y:S01]  /*0370*/  SYNCS.EXCH.64 URZ, [UR7+0x18], UR8 ;  /* 0x0000180807ff75b2 */ /* 0x0003620008000100 */
[----:B------:R1:W1:Y:S01]  /*0380*/  SYNCS.EXCH.64 URZ, [UR7+0x20], UR8 ;  /* 0x0000200807ff75b2 */ /* 0x0002620008000100 */
[----:B------:R1:W1:Y:S01]  /*0390*/  SYNCS.EXCH.64 URZ, [UR7+0x28], UR8 ;  /* 0x0000280807ff75b2 */ /* 0x0002620008000100 */
[----:B------:R1:W1:Y:S03]  /*03a0*/  SYNCS.EXCH.64 URZ, [UR7+0x30], UR8 ;  /* 0x0000300807ff75b2 */ /* 0x0002660008000100 */
[----:B------:R1:W1:Y:S01]  /*03b0*/  SYNCS.EXCH.64 URZ, [UR7+0x38], UR10 ;  /* 0x0000380a07ff75b2 */ /* 0x0002620008000100 */
[----:B------:R1:W1:Y:S01]  /*03c0*/  SYNCS.EXCH.64 URZ, [UR7+0x40], UR10 ;  /* 0x0000400a07ff75b2 */ /* 0x0002620008000100 */
[----:B------:R1:W1:Y:S01]  /*03d0*/  SYNCS.EXCH.64 URZ, [UR7+0x48], UR10 ;  /* 0x0000480a07ff75b2 */ /* 0x0002620008000100 */
[----:B------:R1:W1:Y:S01]  /*03e0*/  SYNCS.EXCH.64 URZ, [UR7+0x50], UR10 ;  /* 0x0000500a07ff75b2 */ /* 0x0002620008000100 */
[----:B------:R1:W1:Y:S01]  /*03f0*/  SYNCS.EXCH.64 URZ, [UR7+0x58], UR10 ;  /* 0x0000580a07ff75b2 */ /* 0x0002620008000100 */
[----:B------:R1:W1:Y:S01]  /*0400*/  SYNCS.EXCH.64 URZ, [UR7+0x60], UR10 ;  /* 0x0000600a07ff75b2 */ /* 0x0002620008000100 */
[----:B------:R1:W1:Y:S01]  /*0410*/  SYNCS.EXCH.64 URZ, [UR7+0x68], UR10 ;  /* 0x0000680a07ff75b2 */ /* 0x0002620008000100 */
[----:B------:R-:W-:Y:S01]  /*0420*/  NOP ;  /* 0x0000000000007918 */ /* 0x000fe20000000000 */
.L_x_1:
[----:B------:R-:W-:Y:S01]  /*0430*/  NOP ;  /* 0x0000000000007918 */ /* 0x000fe20000000000 */
[----:B------:R-:W-:Y:S05]  /*0440*/  BRA.U !UP2, `(.L_x_2) ;  /* 0x000000010a087547 */ /* 0x000fea000b800000 */
[----:B-12345:R-:W-:Y:S01]  /*0450*/  UCGABAR_ARV ;  /* 0x00000000000079c7 */ /* 0x03efe20008000000 */
[----:B------:R-:W-:Y:S05]  /*0460*/  BRA `(.L_x_3) ;  /* 0x0000000000047947 */ /* 0x000fea0003800000 */
.L_x_2:
[----:B-12345:R-:W-:Y:S01]  /*0470*/  NOP ;  /* 0x0000000000007918 */ /* 0x03efe20000000000 */
.L_x_3:
[----:B------:R-:W-:Y:S05]  /*0480*/  BRA.U !UP2, `(.L_x_4) ;  /* 0x000000010a0c7547 */ /* 0x000fea000b800000 */
[----:B------:R-:W-:Y:S01]  /*0490*/  UCGABAR_WAIT ;  /* 0x0000000000007dc7 */ /* 0x000fe20008000000 */
[----:B------:R-:W-:Y:S01]  /*04a0*/  CCTL.IVALL ;  /* 0x00000000ff00798f */ /* 0x000fe20002000000 */
[----:B------:R-:W-:Y:S05]  /*04b0*/  BRA `(.L_x_5) ;  /* 0x0000000000047947 */ /* 0x000fea0003800000 */
.L_x_4:
[----:B------:R-:W-:Y:S06]  /*04c0*/  BAR.SYNC.DEFER_BLOCKING 0x0 ;  /* 0x0000000000007b1d */ /* 0x000fec0000010000 */
.L_x_5:
[----:B------:R-:W-:Y:S01]  /*04d0*/  UIADD3 UR5, UPT, UPT, UR4, UR4, URZ ;  /* 0x0000000404057290 */ /* 0x000fe2000fffe0ff */
[----:B------:R-:W-:Y:S01]  /*04e0*/  UMOV UR24, 0x3 ;  /* 0x0000000300187882 */ /* 0x000fe20000000000 */
[----:B------:R-:W-:Y:S02]  /*04f0*/  UIADD3 UR12, UPT, UPT, UR4, -0x1, URZ ;  /* 0xffffffff040c7890 */ /* 0x000fe4000fffe0ff */
[----:B------:R-:W-:Y:S02]  /*0500*/  UISETP.NE.AND UP0, UPT, UR6, UR5, UPT ;  /* 0x000000050600728c */ /* 0x000fe4000bf05270 */
[----:B------:R-:W-:Y:S02]  /*0510*/  USHF.L.U32 UR24, UR24, UR26, URZ ;  /* 0x0000001a18187299 */ /* 0x000fe400080006ff */
[----:B------:R-:W-:-:S11]  /*0520*/  UISETP.LT.AND UP0, UPT, UR6, URZ, UP0 ;  /* 0x000000ff0600728c */ /* 0x000fd60008701270 */
[----:B------:R-:W-:Y:S01]  /*0530*/  @!UP0 UIADD3 UR12, UPT, UPT, UR4, URZ, URZ ;  /* 0x000000ff040c8290 */ /* 0x000fe2000fffe0ff */
[----:B------:R-:W-:Y:S11]  /*0540*/  BRA.U UP3, `(.L_x_6) ;  /* 0x0000000103407547 */ /* 0x000ff6000b800000 */
[----:B------:R-:W-:Y:S01]  /*0550*/  UMOV UR7, 0x400 ;  /* 0x0000040000077882 */ /* 0x000fe20000000000 */
[----:B------:R-:W-:Y:S01]  /*0560*/  UMOV UR5, 0x1 ;  /* 0x0000000100057882 */ /* 0x000fe20000000000 */
[----:B------:R-:W-:Y:S01]  /*0570*/  UMOV UR4, 0x8 ;  /* 0x0000000800047882 */ /* 0x000fe20000000000 */
[----:B------:R-:W-:Y:S02]  /*0580*/  ULEA UR7, UR6, UR7, 0x18 ;  /* 0x0000000706077291 */ /* 0x000fe4000f8ec0ff */
[----:B------:R-:W-:-:S04]  /*0590*/  UIADD3 UR8, UPT, UPT, -UR5, 0x100000, URZ ;  /* 0x0010000005087890 */ /* 0x000fc8000fffe1ff */
[----:B------:R-:W-:Y:S02]  /*05a0*/  USHF.L.U32 UR9, UR8, 0xb, URZ ;  /* 0x0000000b08097899 */ /* 0x000fe400080006ff */
[----:B------:R-:W-:Y:S02]  /*05b0*/  USHF.L.U32 UR8, UR8, 0x1, URZ ;  /* 0x0000000108087899 */ /* 0x000fe400080006ff */
[----:B------:R-:W-:-:S04]  /*05c0*/  UIADD3 UR4, UPT, UPT, -UR4, 0x100000, URZ ;  /* 0x0010000004047890 */ /* 0x000fc8000fffe1ff */
[----:B------:R-:W-:Y:S02]  /*05d0*/  USHF.L.U32 UR5, UR4, 0xb, URZ ;  /* 0x0000000b04057899 */ /* 0x000fe400080006ff */
[----:B------:R-:W-:Y:S01]  /*05e0*/  USHF.L.U32 UR4, UR4, 0x1, URZ ;  /* 0x0000000104047899 */ /* 0x000fe200080006ff */
[----:B------:R-:W1:Y:S03]  /*05f0*/  FENCE.VIEW.ASYNC.S ;  /* 0x00000000000073c6 */ /* 0x000e660000000000 */
[----:B-1----:R1:W2:Y:S01]  /*0600*/  SYNCS.EXCH.64 URZ, [UR7+0x70], UR8 ;  /* 0x0000700807ff75b2 */ /* 0x0022a20008000100 */
[----:B------:R1:W3:Y:S07]  /*0610*/  SYNCS.EXCH.64 URZ, [UR7+0x78], UR8 ;  /* 0x0000780807ff75b2 */ /* 0x0002ee0008000100 */
[----:B------:R1:W4:Y:S01]  /*0620*/  SYNCS.EXCH.64 URZ, [UR7+0x80], UR4 ;  /* 0x0000800407ff75b2 */ /* 0x0003220008000100 */
[----:B------:R1:W5:Y:S01]  /*0630*/  SYNCS.EXCH.64 URZ, [UR7+0x88], UR4 ;  /* 0x0000880407ff75b2 */ /* 0x0003620008000100 */
[----:B------:R-:W-:Y:S01]  /*0640*/  NOP ;  /* 0x0000000000007918 */ /* 0x000fe20000000000 */
.L_x_6:
[----:B------:R-:W-:Y:S01]  /*0650*/  NOP ;  /* 0x0000000000007918 */ /* 0x000fe20000000000 */
[----:B------:R-:W-:Y:S05]  /*0660*/  BRA.U !UP2, `(.L_x_7) ;  /* 0x000000010a087547 */ /* 0x000fea000b800000 */
[----:B--2345:R-:W-:Y:S01]  /*0670*/  UCGABAR_ARV ;  /* 0x00000000000079c7 */ /* 0x03cfe20008000000 */
[----:B------:R-:W-:Y:S05]  /*0680*/  BRA `(.L_x_8) ;  /* 0x0000000000047947 */ /* 0x000fea0003800000 */
.L_x_7:
[----:B--2345:R-:W-:Y:S01]  /*0690*/  NOP ;  /* 0x0000000000007918 */ /* 0x03cfe20000000000 */
.L_x_8:
[----:B------:R-:W-:Y:S05]  /*06a0*/  BRA.U !UP2, `(.L_x_9) ;  /* 0x000000010a0c7547 */ /* 0x000fea000b800000 */
[----:B------:R-:W-:Y:S01]  /*06b0*/  UCGABAR_WAIT ;  /* 0x0000000000007dc7 */ /* 0x000fe20008000000 */
[----:B------:R-:W-:Y:S01]  /*06c0*/  CCTL.IVALL ;  /* 0x00000000ff00798f */ /* 0x000fe20002000000 */
[----:B------:R-:W-:Y:S05]  /*06d0*/  BRA `(.L_x_10) ;  /* 0x0000000000047947 */ /* 0x000fea0003800000 */
.L_x_9:
[----:B------:R-:W-:Y:S06]  /*06e0*/  BAR.SYNC.DEFER_BLOCKING 0x0 ;  /* 0x0000000000007b1d */ /* 0x000fec0000010000 */
.L_x_10:
[----:B------:R-:W-:Y:S05]  /*06f0*/  BRA.U UP4, `(.L_x_11) ;  /* 0x0000000104287547 */ /* 0x000fea000b800000 */
[----:B-1----:R-:W-:Y:S01]  /*0700*/  UMOV UR5, 0x400 ;  /* 0x0000040000057882 */ /* 0x002fe20000000000 */
[----:B------:R-:W-:Y:S01]  /*0710*/  UMOV UR4, 0x20 ;  /* 0x0000002000047882 */ /* 0x000fe20000000000 */
[----:B------:R-:W-:Y:S02]  /*0720*/  ULEA UR5, UR6, UR5, 0x18 ;  /* 0x0000000506057291 */ /* 0x000fe4000f8ec0ff */
[----:B------:R-:W-:-:S04]  /*0730*/  UIADD3 UR8, UPT, UPT, -UR4, 0x100000, URZ ;  /* 0x0010000004087890 */ /* 0x000fc8000fffe1ff */
[----:B------:R-:W-:Y:S02]  /*0740*/  USHF.L.U32 UR9, UR8, 0xb, URZ ;  /* 0x0000000b08097899 */ /* 0x000fe400080006ff */
[----:B------:R-:W-:Y:S01]  /*0750*/  USHF.L.U32 UR8, UR8, 0x1, URZ ;  /* 0x0000000108087899 */ /* 0x000fe200080006ff */
[----:B------:R-:W-:Y:S01]  /*0760*/  ELECT P0, URZ, PT ;  /* 0x0000000000ff782f */ /* 0x000fe20003800000 */
[----:B------:R-:W1:Y:S10]  /*0770*/  FENCE.VIEW.ASYNC.S ;  /* 0x00000000000073c6 */ /* 0x000e740000000000 */
[----:B-1----:R2:W3:Y:S02]  /*0780*/  SYNCS.EXCH.64 URZ, [UR5+0x90], UR8 ;  /* 0x0000900805ff75b2 */ /* 0x0024e40008000100 */
[----:B--2---:R-:W-:Y:S01]  /*0790*/  NOP ;  /* 0x0000000000007918 */ /* 0x004fe20000000000 */
.L_x_11:
[----:B------:R-:W-:Y:S01]  /*07a0*/  NOP ;  /* 0x0000000000007918 */ /* 0x000fe20000000000 */
[----:B------:R-:W-:Y:S05]  /*07b0*/  BRA.U !UP2, `(.L_x_12) ;  /* 0x000000010a087547 */ /* 0x000fea000b800000 */
[----:B---3--:R-:W-:Y:S01]  /*07c0*/  UCGABAR_ARV ;  /* 0x00000000000079c7 */ /* 0x008fe20008000000 */
[----:B------:R-:W-:Y:S05]  /*07d0*/  BRA `(.L_x_13) ;  /* 0x0000000000047947 */ /* 0x000fea0003800000 */
.L_x_12:
[----:B---3--:R-:W-:Y:S01]  /*07e0*/  NOP ;  /* 0x0000000000007918 */ /* 0x008fe20000000000 */
.L_x_13:
[----:B------:R-:W-:Y:S01]  /*07f0*/  USHF.L.U32 UR22, UR14, 0x7, URZ ;  /* 0x000000070e167899 */ /* 0x000fe200080006ff */
[----:B------:R-:W-:Y:S05]  /*0800*/  BRA.U !UP2, `(.L_x_14) ;  /* 0x000000010a0c7547 */ /* 0x000fea000b800000 */
[----:B------:R-:W-:Y:S01]  /*0810*/  UCGABAR_WAIT ;  /* 0x0000000000007dc7 */ /* 0x000fe20008000000 */
[----:B------:R-:W-:Y:S01]  /*0820*/  CCTL.IVALL ;  /* 0x00000000ff00798f */ /* 0x000fe20002000000 */
[----:B------:R-:W-:Y:S05]  /*0830*/  BRA `(.L_x_15) ;  /* 0x0000000000047947 */ /* 0x000fea0003800000 */
.L_x_14:
[----:B------:R-:W-:Y:S06]  /*0840*/  BAR.SYNC.DEFER_BLOCKING 0x0 ;  /* 0x0000000000007b1d */ /* 0x000fec0000010000 */
.L_x_15:
[----:B------:R-:W-:Y:S01]  /*0850*/  UMOV UR25, 0x5 ;  /* 0x0000000500197882 */ /* 0x000fe20000000000 */
[----:B------:R-:W2:Y:S01]  /*0860*/  LDCU.U8 UR20, c[0x0][0x5c8] ;  /* 0x0000b900ff1477ac */ /* 0x000ea20008000000 */
[----:B------:R-:W3:Y:S01]  /*0870*/  LDCU.U8 UR19, c[0x0][0x5c9] ;  /* 0x0000b920ff1377ac */ /* 0x000ee20008000000 */
[----:B------:R-:W4:Y:S01]  /*0880*/  LDCU.U8 UR18, c[0x0][0x5d4] ;  /* 0x0000ba80ff1277ac */ /* 0x000f220008000000 */
[----:B------:R-:W5:Y:S01]  /*0890*/  LDCU.U8 UR17, c[0x0][0x5d5] ;  /* 0x0000baa0ff1177ac */ /* 0x000f620008000000 */
[----:B------:R-:W1:Y:S01]  /*08a0*/  LDCU.U8 UR16, c[0x0][0x5e0] ;  /* 0x0000bc00ff1077ac */ /* 0x000e620008000000 */
[----:B------:R-:W1:Y:S01]  /*08b0*/  LDCU.U8 UR15, c[0x0][0x5e1] ;  /* 0x0000bc20ff0f77ac */ /* 0x000e620008000000 */
[----:B------:R-:W-:Y:S01]  /*08c0*/  USHF.L.U32 UR25, UR25, UR13, URZ ;  /* 0x0000000d19197299 */ /* 0x000fe200080006ff */
[----:B------:R-:W-:Y:S05]  /*08d0*/  BRA.U UP4, `(.L_x_16) ;  /* 0x0000000904a47547 */ /* 0x000fea000b800000 */
[----:B------:R-:W5:Y:S01]  /*08e0*/  S2UR UR32, SR_CTAID.Z ;  /* 0x00000000002079c3 */ /* 0x000f620000002700 */
[----:B------:R-:W-:Y:S01]  /*08f0*/  UMOV UR31, 0x1 ;  /* 0x00000001001f7882 */ /* 0x000fe20000000000 */
[----:B------:R-:W-:Y:S01]  /*0900*/  UMOV UR30, URZ ;  /* 0x000000ff001e7c82 */ /* 0x000fe20008000000 */
[----:B-----5:R-:W-:-:S09]  /*0910*/  UISETP.GT.U32.AND UP0, UPT, UR32, 0xff, UPT ;  /* 0x000000ff2000788c */ /* 0x020fd2000bf04070 */
[----:B------:R-:W-:Y:S05]  /*0920*/  BRA.U UP0, `(.L_x_17) ;  /* 0x0000000500fc7547 */ /* 0x000fea000b800000 */
[----:B-1----:R-:W1:Y:S01]  /*0930*/  LDCU.64 UR4, c[0x0][0x5c0] ;  /* 0x0000b800ff0477ac */ /* 0x002e620008000a00 */
[----:B------:R-:W5:Y:S01]  /*0940*/  S2UR UR27, SR_CgaCtaId ;  /* 0x00000000001b79c3 */ /* 0x000f620000008800 */
[----:B------:R-:W4:Y:S01]  /*0950*/  LDCU UR8, c[0x0][0x5d0] ;  /* 0x0000ba00ff0877ac */ /* 0x000f220008000800 */
[----:B------:R-:W3:Y:S01]  /*0960*/  LDCU UR11, c[0x0][0x374] ;  /* 0x00006e80ff0b77ac */ /* 0x000ee20008000800 */
[----:B------:R-:W3:Y:S01]  /*0970*/  LDCU UR10, c[0x0][0x370] ;  /* 0x00006e00ff0a77ac */ /* 0x000ee20008000800 */
[----:B------:R-:W2:Y:S01]  /*0980*/  LDCU.64 UR34, c[0x0][0x348] ;  /* 0x00006900ff2277ac */ /* 0x000ea20008000a00 */
[----:B-1----:R-:W-:Y:S01]  /*0990*/  UIMAD.WIDE.U32 UR6, UR32, UR5, URZ ;  /* 0x00000005200672a5 */ /* 0x002fe2000f8e00ff */
[----:B------:R-:W-:Y:S01]  /*09a0*/  UMOV UR30, URZ ;  /* 0x000000ff001e7c82 */ /* 0x000fe20008000000 */
[----:B------:R-:W-:Y:S02]  /*09b0*/  UMOV UR31, 0x1 ;  /* 0x00000001001f7882 */ /* 0x000fe40000000000 */
[----:B------:R-:W-:-:S04]  /*09c0*/  UIADD3 UR5, UPT, UPT, UR32, -UR7, URZ ;  /* 0x8000000720057290 */ /* 0x000fc8000fffe0ff */
[----:B--2---:R-:W-:Y:S02]  /*09d0*/  USHF.R.U32.HI UR5, URZ, UR20, UR5 ;  /* 0x00000014ff057299 */ /* 0x004fe40008011605 */
[----:B---3--:R-:W-:Y:S02]  /*09e0*/  UIMAD UR10, UR11, UR10, URZ ;  /* 0x0000000a0b0a72a4 */ /* 0x008fe4000f8e02ff */
[----:B------:R-:W-:-:S04]  /*09f0*/  UIADD3 UR5, UPT, UPT, UR7, UR5, URZ ;  /* 0x0000000507057290 */ /* 0x000fc8000fffe0ff */
[----:B------:R-:W-:-:S04]  /*0a00*/  USHF.R.U32.HI UR6, URZ, UR19, UR5 ;  /* 0x00000013ff067299 */ /* 0x000fc80008011605 */
[----:B------:R-:W-:-:S04]  /*0a10*/  UIADD3 UR6, UPT, UPT, -UR6, URZ, URZ ;  /* 0x000000ff06067290 */ /* 0x000fc8000fffe1ff */
[----:B------:R-:W-:Y:S01]  /*0a20*/  UIMAD UR6, UR6, UR4, UR32 ;  /* 0x00000004060672a4 */ /* 0x000fe2000f8e0220 */
[----:B------:R-:W1:Y:S03]  /*0a30*/  LDCU.64 UR4, c[0x0][0x5d8] ;  /* 0x0000bb00ff0477ac */ /* 0x000e660008000a00 */
[----:B----4-:R-:W-:-:S04]  /*0a40*/  UIMAD.WIDE.U32 UR8, UR6, UR8, URZ ;  /* 0x00000008060872a5 */ /* 0x010fc8000f8e00ff */
[----:B------:R-:W-:-:S04]  /*0a50*/  UIADD3 UR7, UPT, UPT, UR6, -UR9, URZ ;  /* 0x8000000906077290 */ /* 0x000fc8000fffe0ff */
[----:B------:R-:W-:-:S03]  /*0a60*/  USHF.R.U32.HI UR7, URZ, UR18, UR7 ;  /* 0x00000012ff077299 */ /* 0x000fc60008011607 */
[----:B------:R-:W2:Y:S01]  /*0a70*/  LDCU UR8, c[0x0][0x378] ;  /* 0x00006f00ff0877ac */ /* 0x000ea20008000800 */
[----:B------:R-:W-:-:S04]  /*0a80*/  UIADD3 UR9, UPT, UPT, UR9, UR7, URZ ;  /* 0x0000000709097290 */ /* 0x000fc8000fffe0ff */
[----:B------:R-:W-:-:S04]  /*0a90*/  USHF.R.U32.HI UR9, URZ, UR17, UR9 ;  /* 0x00000011ff097299 */ /* 0x000fc80008011609 */
[----:B-1----:R-:W-:Y:S02]  /*0aa0*/  UIMAD.WIDE.U32 UR28, UR9, UR5, URZ ;  /* 0x00000005091c72a5 */ /* 0x002fe4000f8e00ff */
[----:B------:R-:W-:Y:S02]  /*0ab0*/  ULEA UR28, UR14, UR33, 0x1 ;  /* 0x000000210e1c7291 */ /* 0x000fe4000f8e08ff */
[----:B--2---:R-:W-:-:S03]  /*0ac0*/  UIMAD UR8, UR10, UR8, URZ ;  /* 0x000000080a0872a4 */ /* 0x004fc6000f8e02ff */
[----:B------:R-:W-:Y:S01]  /*0ad0*/  UMOV UR7, UR29 ;  /* 0x0000001d00077c82 */ /* 0x000fe20008000000 */
[----:B------:R-:W-:Y:S01]  /*0ae0*/  UMOV UR10, 0x400 ;  /* 0x00000400000a7882 */ /* 0x000fe20000000000 */
[----:B------:R-:W-:Y:S02]  /*0af0*/  UIADD3 UR5, UPT, UPT, UR9, -UR7, URZ ;  /* 0x8000000709057290 */ /* 0x000fe4000fffe0ff */
[----:B------:R-:W-:Y:S02]  /*0b00*/  USHF.R.S32.HI UR29, URZ, 0x1f, UR8 ;  /* 0x0000001fff1d7899 */ /* 0x000fe40008011408 */
[----:B------:R-:W-:Y:S02]  /*0b10*/  USHF.R.U32.HI UR5, URZ, UR16, UR5 ;  /* 0x00000010ff057299 */ /* 0x000fe40008011605 */
[----:B-----5:R-:W-:Y:S02]  /*0b20*/  ULEA UR27, UR27, UR10, 0x18 ;  /* 0x0000000a1b1b7291 */ /* 0x020fe4000f8ec0ff */
[----:B------:R-:W-:-:S02]  /*0b30*/  UIADD3 UR7, UPT, UPT, UR7, UR5, URZ ;  /* 0x0000000507077290 */ /* 0x000fc4000fffe0ff */
[----:B------:R-:W-:Y:S02]  /*0b40*/  ULEA.HI UR29, UR29, UR8, URZ, 0x2 ;  /* 0x000000081d1d7291 */ /* 0x000fe4000f8f10ff */
[----:B------:R-:W-:-:S03]  /*0b50*/  USHF.R.U32.HI UR7, URZ, UR15, UR7 ;  /* 0x0000000fff077299 */ /* 0x000fc60008011607 */
[----:B------:R-:W1:Y:S01]  /*0b60*/  LDCU UR5, c[0x0][0x5cc] ;  /* 0x0000b980ff0577ac */ /* 0x000e620008000800 */
[----:B------:R-:W-:-:S04]  /*0b70*/  UIADD3 UR7, UPT, UPT, -UR7, URZ, URZ ;  /* 0x000000ff07077290 */ /* 0x000fc8000fffe1ff */
[----:B------:R-:W-:Y:S02]  /*0b80*/  UIMAD UR7, UR7, UR4, UR9 ;  /* 0x00000004070772a4 */ /* 0x000fe4000f8e0209 */
[----:B------:R-:W-:-:S04]  /*0b90*/  UIADD3 UR4, UPT, UPT, -UR9, URZ, URZ ;  /* 0x000000ff09047290 */ /* 0x000fc8000fffe1ff */
[----:B-1----:R-:W-:-:S12]  /*0ba0*/  UIMAD UR5, UR4, UR5, UR6 ;  /* 0x00000005040572a4 */ /* 0x002fd8000f8e0206 */
.L_x_22:
[----:B------:R-:W-:Y:S02]  /*0bb0*/  USHF.L.U32 UR4, UR31, 0x1f, URZ ;  /* 0x0000001f1f047899 */ /* 0x000fe400080006ff */
[----:B------:R-:W-:Y:S02]  /*0bc0*/  ULEA UR6, UR30, UR27, 0x3 ;  /* 0x0000001b1e067291 */ /* 0x000fe4000f8e18ff */
[----:B------:R-:W-:Y:S02]  /*0bd0*/  USHF.L.U32 UR5, UR5, 0x2, URZ ;  /* 0x0000000205057899 */ /* 0x000fe400080006ff */
[----:B------:R-:W-:Y:S01]  /*0be0*/  MOV R0, UR4 ;  /* 0x0000000400007c02 */ /* 0x000fe20008000f00 */
[----:B------:R-:W-:Y:S02]  /*0bf0*/  ULEA UR7, UR7, UR28, 0x2 ;  /* 0x0000001c07077291 */ /* 0x000fe4000f8e10ff */
[----:B------:R-:W-:Y:S02]  /*0c00*/  UIADD3 UR42, UP1, UPT, UR34, 0x40, URZ ;  /* 0x00000040222a7890 */ /* 0x000fe4000ff3e0ff */
[----:B-1----:R1:W2:Y:S01]  /*0c10*/  SYNCS.PHASECHK.TRANS64.TRYWAIT P1, [UR6+0x38], R0 ;  /* 0x00003800ff0075a7 */ /* 0x0022a20008021106 */
[----:B------:R-:W-:-:S02]  /*0c20*/  ULOP3.LUT UR6, UR5, 0x3, UR21, 0xf8, !UPT ;  /* 0x0000000305067892 */ /* 0x000fc4000f8ef815 */
[----:B------:R-:W-:Y:S02]  /*0c30*/  UIADD3 UR40, UP0, UPT, UR34, 0xc0, URZ ;  /* 0x000000c022287890 */ /* 0x000fe4000ff1e0ff */
[----:B------:R-:W-:Y:S02]  /*0c40*/  ULEA.HI UR5, UR5, UR6, URZ, 0x1 ;  /* 0x0000000605057291 */ /* 0x000fe4000f8f08ff */
[----:B------:R-:W-:Y:S02]  /*0c50*/  UIADD3.X UR43, UPT, UPT, URZ, UR35, URZ, UP1, !UPT ;  /* 0x00000023ff2b7290 */ /* 0x000fe40008ffe4ff */
[----:B------:R-:W-:Y:S02]  /*0c60*/  ULOP3.LUT UR4, UR5, 0xfffffffe, URZ, 0xc0, !UPT ;  /* 0xfffffffe05047892 */ /* 0x000fe4000f8ec0ff */
[----:B------:R-:W-:Y:S02]  /*0c70*/  UIADD3.X UR41, UPT, UPT, URZ, UR35, URZ, UP0, !UPT ;  /* 0x00000023ff297290 */ /* 0x000fe400087fe4ff */
[----:B------:R-:W-:-:S02]  /*0c80*/  UISETP.NE.AND UP2, UPT, UR6, UR4, UPT ;  /* 0x000000040600728c */ /* 0x000fc4000bf45270 */
[----:B------:R-:W-:Y:S02]  /*0c90*/  USHF.R.U32.HI UR4, URZ, 0x1, UR5 ;  /* 0x00000001ff047899 */ /* 0x000fe40008011605 */
[----:B------:R-:W-:Y:S02]  /*0ca0*/  UISETP.LT.AND UP2, UPT, UR6, URZ, UP2 ;  /* 0x000000ff0600728c */ /* 0x000fe40009741270 */
[----:B------:R-:W-:Y:S02]  /*0cb0*/  UIADD3 UR11, UPT, UPT, UR4, -0x1, URZ ;  /* 0xffffffff040b7890 */ /* 0x000fe4000fffe0ff */
[----:B------:R-:W-:Y:S01]  /*0cc0*/  USHF.L.U32 UR7, UR7, 0x5, URZ ;  /* 0x0000000507077899 */ /* 0x000fe200080006ff */
[----:B------:R-:W-:Y:S01]  /*0cd0*/  UMOV UR38, URZ ;  /* 0x000000ff00267c82 */ /* 0x000fe20008000000 */
[----:B------:R-:W-:-:S05]  /*0ce0*/  UPRMT UR37, URZ, 0x5410, UR25 ;  /* 0x00005410ff257896 */ /* 0x000fca0008000019 */
[----:B------:R-:W-:Y:S02]  /*0cf0*/  @!UP2 UIADD3 UR11, UPT, UPT, UR4, URZ, URZ ;  /* 0x000000ff040ba290 */ /* 0x000fe4000fffe0ff */
[----:B------:R-:W-:Y:S02]  /*0d00*/  UISETP.NE.AND UP2, UPT, UR14, URZ, UPT ;  /* 0x000000ff0e00728c */ /* 0x000fe4000bf45270 */
[----:B-1----:R-:W-:Y:S02]  /*0d10*/  ULEA UR11, UR11, UR22, 0x8 ;  /* 0x000000160b0b7291 */ /* 0x002fe4000f8e40ff */
.L_x_21:
[----:B---3--:R-:W-:Y:S01]  /*0d20*/  ULEA UR9, UR30, UR27, 0x3 ;  /* 0x0000001b1e097291 */ /* 0x008fe2000f8e18ff */
[----:B-12---:R-:W-:Y:S11]  /*0d30*/  @P1 BRA `(.L_x_18) ;  /* 0x0000000000101947 */ /* 0x006ff60003800000 */
[----:B------:R-:W-:-:S06]  /*0d40*/  USHF.L.U32 UR4, UR31, 0x1f, URZ ;  /* 0x0000001f1f047899 */ /* 0x000fcc00080006ff */
[----:B------:R-:W-:-:S04]  /*0d50*/  MOV R0, UR4 ;  /* 0x0000000400007c02 */ /* 0x000fc80008000f00 */
[----:B------:R-:W1:Y:S02]  /*0d60*/  SYNCS.PHASECHK.TRANS64.TRYWAIT P0, [UR9+0x38], R0 ;  /* 0x00003800ff0075a7 */ /* 0x000e640008001109 */
[----:B-1----:R-:W-:Y:S05]  /*0d70*/  @!P0 BRA `(.L_x_19) ;  /* 0x0000003800a08947 */ /* 0x002fea0003800000 */
.L_x_18:
[----:B------:R-:W-:Y:S05]  /*0d80*/  BRA.U UP2, `(.L_x_20) ;  /* 0x00000001020c7547 */ /* 0x000fea000b800000 */
[----:B------:R-:W-:-:S13]  /*0d90*/  ELECT P0, URZ, PT ;  /* 0x0000000000ff782f */ /* 0x000fda0003800000 */
[----:B-1----:R-:W-:-:S04]  /*0da0*/  @P0 MOV R0, 0xc000 ;  /* 0x0000c00000000802 */ /* 0x002fc80000000f00 */
[----:B------:R2:W-:Y:S03]  /*0db0*/  @P0 SYNCS.ARRIVE.TRANS64 RZ, [UR9], R0 ;  /* 0x00000000ffff09a7 */ /* 0x0005e60008000009 */
.L_x_20:
[----:B------:R-:W-:Y:S01]  /*0dc0*/  UIADD3 UR4, UPT, UPT, UR30, 0x1, URZ ;  /* 0x000000011e047890 */ /* 0x000fe2000fffe0ff */
[----:B------:R-:W-:Y:S01]  /*0dd0*/  PLOP3.LUT P1, PT, PT, PT, PT, 0x80, 0x8 ;  /* 0x000000000008781c */ /* 0x000fe20003f2f070 */
[----:B------:R-:W-:Y:S02]  /*0de0*/  UISETP.GT.U32.AND UP0, UPT, UR38, 0x3e, UPT ;  /* 0x0000003e2600788c */ /* 0x000fe4000bf04070 */
[----:B------:R-:W-:Y:S02]  /*0df0*/  UISETP.NE.AND UP1, UPT, UR4, 0x7, UPT ;  /* 0x000000070400788c */ /* 0x000fe4000bf25270 */
[----:B------:R-:W-:Y:S02]  /*0e00*/  ULEA UR5, UR30, UR33, 0x1 ;  /* 0x000000211e057291 */ /* 0x000fe4000f8e08ff */
[----:B------:R-:W-:Y:S01]  /*0e10*/  USEL UR6, URZ, 0x1, UP1 ;  /* 0x00000001ff067887 */ /* 0x000fe20008800000 */
[----:B------:R-:W-:Y:S01]  /*0e20*/  PLOP3.LUT P0, PT, PT, PT, UP0, 0x80, 0x8 ;  /* 0x000000000008781c */ /* 0x000fe20003f0f008 */
[----:B------:R-:W-:-:S02]  /*0e30*/  ULEA UR8, UR30, UR27, 0xe ;  /* 0x0000001b1e087291 */ /* 0x000fc4000f8e70ff */
[----:B------:R-:W-:Y:S02]  /*0e40*/  ULEA UR5, UR5, UR27, 0xc ;  /* 0x0000001b05057291 */ /* 0x000fe4000f8e60ff */
[----:B------:R-:W-:Y:S02]  /*0e50*/  ULOP3.LUT UR31, UR31, UR6, URZ, 0x3c, !UPT ;  /* 0x000000061f1f7292 */ /* 0x000fe4000f8e3cff */
[----:B------:R-:W-:Y:S02]  /*0e60*/  USEL UR30, UR4, URZ, UP1 ;  /* 0x000000ff041e7287 */ /* 0x000fe40008800000 */
[----:B------:R-:W-:Y:S02]  /*0e70*/  USHF.L.U32 UR10, UR38, 0x6, URZ ;  /* 0x00000006260a7899 */ /* 0x000fe400080006ff */
[----:B------:R-:W-:Y:S02]  /*0e80*/  ULOP3.LUT UR9, UR9, 0xfefffff8, URZ, 0xc0, !UPT ;  /* 0xfefffff809097892 */ /* 0x000fe4000f8ec0ff */
[----:B------:R-:W-:-:S02]  /*0e90*/  UIADD3 UR8, UPT, UPT, UR8, 0xc400, URZ ;  /* 0x0000c40008087890 */ /* 0x000fc4000fffe0ff */
[----:B------:R-:W-:Y:S02]  /*0ea0*/  UIADD3 UR4, UPT, UPT, UR5, 0x28400, URZ ;  /* 0x0002840005047890 */ /* 0x000fe4000fffe0ff */
[----:B------:R-:W-:Y:S02]  /*0eb0*/  @!UP0 USHF.L.U32 UR6, UR31, 0x1f, URZ ;  /* 0x0000001f1f068899 */ /* 0x000fe400080006ff */
[----:B------:R-:W-:Y:S01]  /*0ec0*/  @!UP0 ULEA UR36, UR30, UR27, 0x3 ;  /* 0x0000001b1e248291 */ /* 0x000fe2000f8e18ff */
[----:B------:R-:W-:Y:S02]  /*0ed0*/  UMOV UR5, UR9 ;  /* 0x0000000900057c82 */ /* 0x000fe40008000000 */
[----:B------:R3:W-:Y:S01]  /*0ee0*/  UTMALDG.2D.2CTA [UR8], [UR42], desc[URZ] ;  /* 0x0000ff082a0075b4 */ /* 0x0007e20008209000 */
[----:B-12---:R-:W-:Y:S01]  /*0ef0*/  IMAD.U32 R0, RZ, RZ, UR6 ;  /* 0x00000006ff007e24 */ /* 0x006fe2000f8e00ff */
[----:B------:R-:W-:Y:S01]  /*0f00*/  UMOV UR6, UR10 ;  /* 0x0000000a00067c82 */ /* 0x000fe20008000000 */
[----:B------:R-:W-:-:S04]  /*0f10*/  UIADD3 UR38, UPT, UPT, UR38, 0x1, URZ ;  /* 0x0000000126267890 */ /* 0x000fc8000fffe0ff */
[----:B------:R-:W-:Y:S01]  /*0f20*/  UISETP.NE.AND UP0, UPT, UR38, 0x40, UPT ;  /* 0x000000402600788c */ /* 0x000fe2000bf05270 */
[----:B------:R3:W-:Y:S01]  /*0f30*/  UTMALDG.2D.MULTICAST.2CTA [UR4], [UR40], UR37, desc[URZ] ;  /* 0x0000ff04280073b4 */ /* 0x0007e20008209825 */
[----:B------:R3:W1:Y:S07]  /*0f40*/  @!P0 SYNCS.PHASECHK.TRANS64.TRYWAIT P1, [UR36+0x38], R0 ;  /* 0x00003800ff0085a7 */ /* 0x00066e0008021124 */
[----:B------:R-:W-:Y:S05]  /*0f50*/  BRA.U UP0, `(.L_x_21) ;  /* 0xfffffffd00707547 */ /* 0x000fea000b83ffff */
[----:B---3--:R-:W2:Y:S01]  /*0f60*/  LDCU.64 UR4, c[0x0][0x5c0] ;  /* 0x0000b800ff0477ac */ /* 0x008ea20008000a00 */
[----:B------:R-:W-:-:S04]  /*0f70*/  ULEA.HI.SX32 UR32, UR29, UR32, 0x1e ;  /* 0x000000201d207291 */ /* 0x000fc8000f8ff2ff */
[----:B------:R-:W-:Y:S02]  /*0f80*/  UISETP.GE.AND UP0, UPT, UR32, 0x100, UPT ;  /* 0x000001002000788c */ /* 0x000fe4000bf06270 */
[----:B--2---:R-:W-:Y:S01]  /*0f90*/  UIMAD.WIDE.U32 UR6, UR32, UR5, URZ ;  /* 0x00000005200672a5 */ /* 0x004fe2000f8e00ff */
[----:B------:R-:W2:Y:S03]  /*0fa0*/  LDCU UR5, c[0x0][0x5d0] ;  /* 0x0000ba00ff0577ac */ /* 0x000ea60008000800 */
[----:B------:R-:W-:-:S04]  /*0fb0*/  UIADD3 UR6, UPT, UPT, UR32, -UR7, URZ ;  /* 0x8000000720067290 */ /* 0x000fc8000fffe0ff */
[----:B------:R-:W-:-:S04]  /*0fc0*/  USHF.R.U32.HI UR6, URZ, UR20, UR6 ;  /* 0x00000014ff067299 */ /* 0x000fc80008011606 */
[----:B------:R-:W-:-:S04]  /*0fd0*/  UIADD3 UR7, UPT, UPT, UR7, UR6, URZ ;  /* 0x0000000607077290 */ /* 0x000fc8000fffe0ff */
[----:B------:R-:W-:-:S04]  /*0fe0*/  USHF.R.U32.HI UR7, URZ, UR19, UR7 ;  /* 0x00000013ff077299 */ /* 0x000fc80008011607 */
[----:B------:R-:W-:-:S04]  /*0ff0*/  UIADD3 UR7, UPT, UPT, -UR7, URZ, URZ ;  /* 0x000000ff07077290 */ /* 0x000fc8000fffe1ff */
[----:B------:R-:W-:-:S04]  /*1000*/  UIMAD UR7, UR4, UR7, UR32 ;  /* 0x00000007040772a4 */ /* 0x000fc8000f8e0220 */
[----:B--2---:R-:W-:Y:S01]  /*1010*/  UIMAD.WIDE.U32 UR8, UR7, UR5, URZ ;  /* 0x00000005070872a5 */ /* 0x004fe2000f8e00ff */
[----:B------:R-:W2:Y:S03]  /*1020*/  LDCU.64 UR4, c[0x0][0x5d8] ;  /* 0x0000bb00ff0477ac */ /* 0x000ea60008000a00 */
[----:B------:R-:W-:-:S04]  /*1030*/  UIADD3 UR6, UPT, UPT, UR7, -UR9, URZ ;  /* 0x8000000907067290 */ /* 0x000fc8000fffe0ff */
[----:B------:R-:W-:-:S04]  /*1040*/  USHF.R.U32.HI UR6, URZ, UR18, UR6 ;  /* 0x00000012ff067299 */ /* 0x000fc80008011606 */
[----:B------:R-:W-:-:S04]  /*1050*/  UIADD3 UR6, UPT, UPT, UR9, UR6, URZ ;  /* 0x0000000609067290 */ /* 0x000fc8000fffe0ff */
[----:B------:R-:W-:-:S04]  /*1060*/  USHF.R.U32.HI UR6, URZ, UR17, UR6 ;  /* 0x00000011ff067299 */ /* 0x000fc80008011606 */
[----:B--2---:R-:W-:Y:S01]  /*1070*/  UIMAD.WIDE.U32 UR8, UR6, UR5, URZ ;  /* 0x00000005060872a5 */ /* 0x004fe2000f8e00ff */
[----:B------:R-:W2:Y:S03]  /*1080*/  LDCU UR5, c[0x0][0x5cc] ;  /* 0x0000b980ff0577ac */ /* 0x000ea60008000800 */
[----:B------:R-:W-:-:S04]  /*1090*/  UIADD3 UR8, UPT, UPT, UR6, -UR9, URZ ;  /* 0x8000000906087290 */ /* 0x000fc8000fffe0ff */
[----:B------:R-:W-:-:S04]  /*10a0*/  USHF.R.U32.HI UR8, URZ, UR16, UR8 ;  /* 0x00000010ff087299 */ /* 0x000fc80008011608 */
[----:B------:R-:W-:Y:S02]  /*10b0*/  UIADD3 UR8, UPT, UPT, UR9, UR8, URZ ;  /* 0x0000000809087290 */ /* 0x000fe4000fffe0ff */
[----:B------:R-:W-:Y:S02]  /*10c0*/  UIADD3 UR9, UPT, UPT, -UR6, URZ, URZ ;  /* 0x000000ff06097290 */ /* 0x000fe4000fffe1ff */
[----:B------:R-:W-:Y:S02]  /*10d0*/  USHF.R.U32.HI UR8, URZ, UR15, UR8 ;  /* 0x0000000fff087299 */ /* 0x000fe40008011608 */
[----:B--2---:R-:W-:Y:S02]  /*10e0*/  UIMAD UR5, UR5, UR9, UR7 ;  /* 0x00000009050572a4 */ /* 0x004fe4000f8e0207 */
[----:B------:R-:W-:-:S04]  /*10f0*/  UIADD3 UR8, UPT, UPT, -UR8, URZ, URZ ;  /* 0x000000ff08087290 */ /* 0x000fc8000fffe1ff */
[----:B------:R-:W-:Y:S01]  /*1100*/  UIMAD UR7, UR4, UR8, UR6 ;  /* 0x00000008040772a4 */ /* 0x000fe2000f8e0206 */
[----:B------:R-:W-:Y:S11]  /*1110*/  BRA.U !UP0, `(.L_x_22) ;  /* 0xfffffff908a47547 */ /* 0x000ff6000b83ffff */
.L_x_17:
[----:B-1----:R-:W-:Y:S01]  /*1120*/  UIADD3 UR4, UPT, UPT, UR30, 0x2, URZ ;  /* 0x000000021e047890 */ /* 0x002fe2000fffe0ff */
[----:B------:R-:W1:Y:S01]  /*1130*/  S2UR UR6, SR_CgaCtaId ;  /* 0x00000000000679c3 */ /* 0x000e620000008800 */
[----:B------:R-:W-:-:S04]  /*1140*/  UISETP.NE.AND UP0, UPT, UR30, 0x6, UPT ;  /* 0x000000061e00788c */ /* 0x000fc8000bf05270 */
[----:B------:R-:W-:-:S04]  /*1150*/  USEL UR4, UR4, 0x1, UP0 ;  /* 0x0000000104047887 */ /* 0x000fc80008000000 */
[----:B------:R-:W-:Y:S02]  /*1160*/  UIADD3 UR5, UPT, UPT, UR4, 0x1, URZ ;  /* 0x0000000104057890 */ /* 0x000fe4000fffe0ff */
[----:B------:R-:W-:-:S04]  /*1170*/  UISETP.NE.AND UP1, UPT, UR4, 0x7, UPT ;  /* 0x000000070400788c */ /* 0x000fc8000bf25270 */
[----:B------:R-:W-:Y:S02]  /*1180*/  USEL UR5, UR5, 0x1, UP1 ;  /* 0x0000000105057887 */ /* 0x000fe40008800000 */
[----:B------:R-:W-:Y:S02]  /*1190*/  UISETP.EQ.XOR UP1, UPT, UR30, 0x6, !UP1 ;  /* 0x000000061e00788c */ /* 0x000fe4000cf22a70 */
[----:B------:R-:W-:Y:S02]  /*11a0*/  UIADD3 UR4, UPT, UPT, UR5, 0x1, URZ ;  /* 0x0000000105047890 */ /* 0x000fe4000fffe0ff */
[----:B------:R-:W-:Y:S02]  /*11b0*/  UISETP.NE.AND UP0, UPT, UR5, 0x7, UPT ;  /* 0x000000070500788c */ /* 0x000fe4000bf05270 */
[----:B------:R-:W-:Y:S02]  /*11c0*/  UISETP.EQ.XOR UP1, UPT, UR5, 0x7, UP1 ;  /* 0x000000070500788c */ /* 0x000fe40008f22a70 */
[----:B------:R-:W-:-:S04]  /*11d0*/  USEL UR4, UR4, 0x1, UP0 ;  /* 0x0000000104047887 */ /* 0x000fc80008000000 */
[----:B------:R-:W-:Y:S02]  /*11e0*/  UIADD3 UR7, UPT, UPT, UR4, 0x1, URZ ;  /* 0x0000000104077890 */ /* 0x000fe4000fffe0ff */
[----:B------:R-:W-:Y:S02]  /*11f0*/  UISETP.NE.AND UP0, UPT, UR4, 0x7, UPT ;  /* 0x000000070400788c */ /* 0x000fe4000bf05270 */
[----:B------:R-:W-:Y:S02]  /*1200*/  UISETP.EQ.XOR UP1, UPT, UR4, 0x7, UP1 ;  /* 0x000000070400788c */ /* 0x000fe40008f22a70 */
[----:B------:R-:W-:-:S04]  /*1210*/  USEL UR7, UR7, 0x1, UP0 ;  /* 0x0000000107077887 */ /* 0x000fc80008000000 */
[----:B------:R-:W-:Y:S02]  /*1220*/  UIADD3 UR4, UPT, UPT, UR7, 0x1, URZ ;  /* 0x0000000107047890 */ /* 0x000fe4000fffe0ff */
[----:B------:R-:W-:Y:S02]  /*1230*/  UISETP.NE.AND UP0, UPT, UR7, 0x7, UPT ;  /* 0x000000070700788c */ /* 0x000fe4000bf05270 */
[----:B------:R-:W-:Y:S02]  /*1240*/  UISETP.EQ.XOR UP1, UPT, UR7, 0x7, UP1 ;  /* 0x000000070700788c */ /* 0x000fe40008f22a70 */
[----:B------:R-:W-:-:S03]  /*1250*/  USEL UR7, UR4, 0x1, UP0 ;  /* 0x0000000104077887 */ /* 0x000fc60008000000 */
[----:B------:R-:W-:Y:S01]  /*1260*/  UMOV UR4, 0x400 ;  /* 0x0000040000047882 */ /* 0x000fe20000000000 */
[----:B------:R-:W-:Y:S02]  /*1270*/  UISETP.EQ.XOR UP1, UPT, UR7, 0x7, UP1 ;  /* 0x000000070700788c */ /* 0x000fe40008f22a70 */
[----:B------:R-:W-:Y:S02]  /*1280*/  UISETP.NE.AND UP0, UPT, UR7, 0x7, UPT ;  /* 0x000000070700788c */ /* 0x000fe4000bf05270 */
[----:B------:R-:W-:Y:S02]  /*1290*/  USEL UR5, URZ, 0x1, !UP1 ;  /* 0x00000001ff057887 */ /* 0x000fe4000c800000 */
[----:B-1----:R-:W-:Y:S02]  /*12a0*/  ULEA UR4, UR6, UR4, 0x18 ;  /* 0x0000000406047291 */ /* 0x002fe4000f8ec0ff */
[----:B------:R-:W-:Y:S02]  /*12b0*/  ULOP3.LUT UR5, UR31, UR5, URZ, 0x3c, !UPT ;  /* 0x000000051f057292 */ /* 0x000fe4000f8e3cff */
[----:B------:R-:W-:-:S02]  /*12c0*/  USEL UR7, UR7, URZ, UP0 ;  /* 0x000000ff07077287 */ /* 0x000fc40008000000 */
[----:B------:R-:W-:Y:S02]  /*12d0*/  USHF.L.U32 UR5, UR5, 0x1f, URZ ;  /* 0x0000001f05057899 */ /* 0x000fe400080006ff */
[----:B------:R-:W-:Y:S02]  /*12e0*/  ULEA UR4, UR7, UR4, 0x3 ;  /* 0x0000000407047291 */ /* 0x000fe4000f8e18ff */
[----:B------:R-:W-:Y:S02]  /*12f0*/  UISETP.NE.AND UP0, UPT, UR14, URZ, UPT ;  /* 0x000000ff0e00728c */ /* 0x000fe4000bf05270 */
[----:B------:R-:W-:-:S05]  /*1300*/  MOV R0, UR5 ;  /* 0x0000000500007c02 */ /* 0x000fca0008000f00 */
[----:B------:R-:W1:Y:S02]  /*1310*/  SYNCS.PHASECHK.TRANS64.TRYWAIT P0, [UR4+0x38], R0 ;  /* 0x00003800ff0075a7 */ /* 0x000e640008001104 */
[----:B-1----:R-:W-:Y:S05]  /*1320*/  @!P0 BRA `(.L_x_23) ;  /* 0x0000003400548947 */ /* 0x002fea0003800000 */
.L_x_59:
[----:B------:R-:W-:Y:S05]  /*1330*/  BRA.U UP0, `(.L_x_16) ;  /* 0x00000001000c7547 */ /* 0x000fea000b800000 */
[----:B------:R-:W-:-:S13]  /*1340*/  ELECT P0, URZ, PT ;  /* 0x0000000000ff782f */ /* 0x000fda0003800000 */
[----:B-1----:R-:W-:-:S04]  /*1350*/  @P0 MOV R0, 0xc000 ;  /* 0x0000c00000000802 */ /* 0x002fc80000000f00 */
[----:B------:R1:W-:Y:S03]  /*1360*/  @P0 SYNCS.ARRIVE.TRANS64 RZ, [UR4], R0 ;  /* 0x00000000ffff09a7 */ /* 0x0003e60008000004 */
.L_x_16:
[----:B------:R-:W-:-:S09]  /*1370*/  UISETP.NE.AND UP0, UPT, UR23, 0x4, UPT ;  /* 0x000000041700788c */ /* 0x000fd2000bf05270 */
[----:B------:R-:W-:Y:S05]  /*1380*/  BRA.U UP0, `(.L_x_24) ;  /* 0x0000000900307547 */ /* 0x000fea000b800000 */
[----:B------:R-:W5:Y:S08]  /*1390*/  S2UR UR11, SR_CTAID.Z ;  /* 0x00000000000b79c3 */ /* 0x000f700000002700 */
[----:B------:R-:W-:Y:S01]  /*13a0*/  BAR.SYNC.DEFER_BLOCKING 0x2, 0xa0 ;  /* 0x0082800000007b1d */ /* 0x000fe20000010000 */
[----:B------:R-:W-:Y:S01]  /*13b0*/  HFMA2 R6, -RZ, RZ, 0, 5.9604644775390625e-08 ;  /* 0x00000001ff067431 */ /* 0x000fe200000001ff */
[----:B------:R-:W-:Y:S01]  /*13c0*/  MOV R5, 0x1 ;  /* 0x0000000100057802 */ /* 0x000fe20000000f00 */
[----:B-----5:R-:W-:-:S09]  /*13d0*/  UISETP.GT.U32.AND UP0, UPT, UR11, 0xff, UPT ;  /* 0x000000ff0b00788c */ /* 0x020fd2000bf04070 */
[----:B------:R-:W-:Y:S05]  /*13e0*/  BRA.U UP0, `(.L_x_25) ;  /* 0x0000000500e47547 */ /* 0x000fea000b800000 */
[----:B-1----:R-:W-:Y:S01]  /*13f0*/  UMOV UR4, 0x400 ;  /* 0x0000040000047882 */ /* 0x002fe20000000000 */
[----:B------:R-:W1:Y:S01]  /*1400*/  LDCU UR10, c[0x0][0x374] ;  /* 0x00006e80ff0a77ac */ /* 0x000e620008000800 */
[----:B------:R-:W-:Y:S01]  /*1410*/  MOV R5, 0x1 ;  /* 0x0000000100057802 */ /* 0x000fe20000000f00 */
[----:B------:R-:W-:Y:S01]  /*1420*/  ULEA UR4, UR6, UR4, 0x18 ;  /* 0x0000000406047291 */ /* 0x000fe2000f8ec0ff */
[----:B------:R-:W1:Y:S01]  /*1430*/  LDCU UR9, c[0x0][0x370] ;  /* 0x00006e00ff0977ac */ /* 0x000e620008000800 */
[----:B------:R-:W5:Y:S07]  /*1440*/  LDCU UR5, c[0x0][0x378] ;  /* 0x00006f00ff0577ac */ /* 0x000f6e0008000800 */
[----:B------:R-:W4:Y:S01]  /*1450*/  LDS R0, [UR4+0x98] ;  /* 0x00009804ff007984 */ /* 0x000f220008000800 */
[----:B------:R-:W-:Y:S01]  /*1460*/  ULOP3.LUT UR28, UR13, 0x1, URZ, 0x3c, !UPT ;  /* 0x000000010d1c7892 */ /* 0x000fe2000f8e3cff */
[----:B------:R-:W-:Y:S01]  /*1470*/  UMOV UR7, 0x5 ;  /* 0x0000000500077882 */ /* 0x000fe20000000000 */
[----:B------:R-:W-:-:S02]  /*1480*/  ULOP3.LUT UR6, UR6, 0x3, URZ, 0xc0, !UPT ;  /* 0x0000000306067892 */ /* 0x000fc4000f8ec0ff */
[----:B------:R-:W-:Y:S01]  /*1490*/  USHF.L.U32 UR7, UR7, UR28, URZ ;  /* 0x0000001c07077299 */ /* 0x000fe200080006ff */
[----:B------:R-:W-:Y:S01]  /*14a0*/  UMOV UR53, 0x10202490 ;  /* 0x1020249000357882 */ /* 0x000fe20000000000 */
[----:B------:R-:W-:Y:S01]  /*14b0*/  UIADD3 UR28, UPT, UPT, UR26, UR28, URZ ;  /* 0x0000001c1a1c7290 */ /* 0x000fe2000fffe0ff */
[----:B------:R-:W-:Y:S01]  /*14c0*/  UMOV UR8, 0x1 ;  /* 0x0000000100087882 */ /* 0x000fe20000000000 */
[----:B------:R-:W-:Y:S02]  /*14d0*/  UIADD3 UR27, UPT, UPT, UR4, 0xc400, URZ ;  /* 0x0000c400041b7890 */ /* 0x000fe4000fffe0ff */
[----:B------:R-:W-:Y:S02]  /*14e0*/  UIADD3 UR26, UPT, UPT, UR4, 0x28400, URZ ;  /* 0x00028400041a7890 */ /* 0x000fe4000fffe0ff */
[----:B-1----:R-:W-:Y:S02]  /*14f0*/  UIMAD UR9, UR10, UR9, URZ ;  /* 0x000000090a0972a4 */ /* 0x002fe4000f8e02ff */
[----:B------:R-:W-:-:S02]  /*1500*/  USEL UR52, URZ, 0x4000, UP6 ;  /* 0x00004000ff347887 */ /* 0x000fc4000b000000 */
[----:B------:R-:W-:Y:S02]  /*1510*/  USEL UR53, UR53, 0x10200490, !UP5 ;  /* 0x1020049035357887 */ /* 0x000fe4000e800000 */
[----:B------:R-:W-:Y:S02]  /*1520*/  USHF.L.U32 UR6, UR8, UR6, URZ ;  /* 0x0000000608067299 */ /* 0x000fe400080006ff */
[----:B------:R-:W-:Y:S02]  /*1530*/  USHF.L.U32 UR8, UR8, UR28, URZ ;  /* 0x0000001c08087299 */ /* 0x000fe400080006ff */
[----:B------:R-:W-:Y:S02]  /*1540*/  USHF.R.U32.HI UR27, URZ, 0x4, UR27 ;  /* 0x00000004ff1b7899 */ /* 0x000fe4000801161b */
[----:B------:R-:W-:Y:S02]  /*1550*/  USHF.R.U32.HI UR26, URZ, 0x4, UR26 ;  /* 0x00000004ff1a7899 */ /* 0x000fe4000801161a */
[----:B-----5:R-:W-:-:S02]  /*1560*/  UIMAD UR5, UR9, UR5, URZ ;  /* 0x00000005090572a4 */ /* 0x020fc4000f8e02ff */
[----:B------:R-:W-:Y:S02]  /*1570*/  UIADD3 UR53, UPT, UPT, UR52, UR53, URZ ;  /* 0x0000003534357290 */ /* 0x000fe4000fffe0ff */
[----:B------:R-:W-:Y:S02]  /*1580*/  ULOP3.LUT UR6, UR8, UR6, UR7, 0xfe, !UPT ;  /* 0x0000000608067292 */ /* 0x000fe4000f8efe07 */
[----:B------:R-:W-:Y:S02]  /*1590*/  ULOP3.LUT UR8, UR27, 0x3fc0, URZ, 0xc0, !UPT ;  /* 0x00003fc01b087892 */ /* 0x000fe4000f8ec0ff */
[----:B------:R-:W-:Y:S01]  /*15a0*/  ULOP3.LUT UR9, UR26, 0x3fc0, URZ, 0xc0, !UPT ;  /* 0x00003fc01a097892 */ /* 0x000fe2000f8ec0ff */
[----:B----4-:R-:W-:Y:S01]  /*15b0*/  R2UR UR32, R0 ;  /* 0x00000000002072ca */ /* 0x010fe200000e0000 */
[----:B------:R-:W-:Y:S02]  /*15c0*/  USHF.R.S32.HI UR31, URZ, 0x1f, UR5 ;  /* 0x0000001fff1f7899 */ /* 0x000fe40008011405 */
[----:B------:R-:W-:-:S02]  /*15d0*/  ULOP3.LUT UR24, UR24, 0xffff, URZ, 0xc0, !UPT ;  /* 0x0000ffff18187892 */ /* 0x000fc4000f8ec0ff */
[----:B------:R-:W-:Y:S02]  /*15e0*/  UISETP.NE.AND UP0, UPT, UR14, URZ, UPT ;  /* 0x000000ff0e00728c */ /* 0x000fe4000bf05270 */
[----:B------:R-:W-:Y:S02]  /*15f0*/  ULOP3.LUT UR25, UR6, 0xffff, UR25, 0xc8, !UPT ;  /* 0x0000ffff06197892 */ /* 0x000fe4000f8ec819 */
[----:B------:R-:W-:Y:S02]  /*1600*/  ULOP3.LUT UR8, UR8, 0x10000, URZ, 0xfc, !UPT ;  /* 0x0001000008087892 */ /* 0x000fe4000f8efcff */
[----:B------:R-:W-:Y:S02]  /*1610*/  ULOP3.LUT UR9, UR9, 0x10000, URZ, 0xfc, !UPT ;  /* 0x0001000009097892 */ /* 0x000fe4000f8efcff */
[----:B------:R-:W-:Y:S02]  /*1620*/  ULEA.HI UR31, UR31, UR5, URZ, 0x2 ;  /* 0x000000051f1f7291 */ /* 0x000fe4000f8f10ff */
[----:B------:R-:W-:Y:S01]  /*1630*/  UISETP.NE.AND UP1, UPT, UR14, URZ, UPT ;  /* 0x000000ff0e00728c */ /* 0x000fe2000bf25270 */
[----:B------:R-:W-:Y:S01]  /*1640*/  UMOV UR30, URZ ;  /* 0x000000ff001e7c82 */ /* 0x000fe20008000000 */
[----:B------:R-:W-:Y:S01]  /*1650*/  UMOV UR29, URZ ;  /* 0x000000ff001d7c82 */ /* 0x000fe20008000000 */
[----:B------:R-:W-:Y:S01]  /*1660*/  UMOV UR28, URZ ;  /* 0x000000ff001c7c82 */ /* 0x000fe20008000000 */
[----:B------:R-:W-:Y:S01]  /*1670*/  UMOV UR52, URZ ;  /* 0x000000ff00347c82 */ /* 0x000fe20008000000 */
[----:B------:R-:W-:Y:S01]  /*1680*/  UMOV UR38, URZ ;  /* 0x000000ff00267c82 */ /* 0x000fe20008000000 */
[----:B------:R-:W-:Y:S01]  /*1690*/  UMOV UR39, UR53 ;  /* 0x0000003500277c82 */ /* 0x000fe20008000000 */
[----:B------:R-:W-:Y:S01]  /*16a0*/  UMOV UR36, URZ ;  /* 0x000000ff00247c82 */ /* 0x000fe20008000000 */
[----:B------:R-:W-:Y:S01]  /*16b0*/  UMOV UR37, UR53 ;  /* 0x0000003500257c82 */ /* 0x000fe20008000000 */
[----:B------:R-:W-:Y:S01]  /*16c0*/  UMOV UR34, URZ ;  /* 0x000000ff00227c82 */ /* 0x000fe20008000000 */
[----:B------:R-:W-:-:S05]  /*16d0*/  UMOV UR35, UR53 ;  /* 0x0000003500237c82 */ /* 0x000fca0008000000 */
.L_x_33:
[----:B-1----:R-:W-:Y:S01]  /*16e0*/  PLOP3.LUT P1, PT, PT, PT, PT, 0x80, 0x8 ;  /* 0x000000000008781c */ /* 0x002fe20003f2f070 */
[----:B----4-:R-:W-:Y:S02]  /*16f0*/  ULEA UR7, UR30, UR32, 0x7 ;  /* 0x000000201e077291 */ /* 0x010fe4000f8e38ff */
[----:B------:R-:W-:Y:S02]  /*1700*/  ULEA.HI.SX32 UR11, UR31, UR11, 0x1e ;  /* 0x0000000b1f0b7291 */ /* 0x000fe4000f8ff2ff */
[----:B------:R-:W-:Y:S02]  /*1710*/  UPLOP3.LUT UP4, UPT, UPT, UPT, UPT, 0x40, 0x4 ;  /* 0x000000000004789c */ /* 0x000fe40003f8e870 */
[----:B------:R-:W-:Y:S01]  /*1720*/  ULEA UR6, UR30, UR4, 0x3 ;  /* 0x000000041e067291 */ /* 0x000fe2000f8e18ff */
[----:B-----5:R-:W-:Y:S11]  /*1730*/  BRA.U UP0, `(.L_x_26) ;  /* 0x00000001001c7547 */ /* 0x020ff6000b800000 */
[----:B------:R-:W-:Y:S01]  /*1740*/  USHF.L.U32 UR5, UR29, 0x1f, URZ ;  /* 0x0000001f1d057899 */ /* 0x000fe200080006ff */
[----:B------:R-:W-:Y:S01]  /*1750*/  SHF.L.U32 R2, R5, 0x1f, RZ ;  /* 0x0000001f05027819 */ /* 0x000fe200000006ff */
[----:B------:R-:W-:-:S04]  /*1760*/  ULEA UR10, UR28, UR4, 0x3 ;  /* 0x000000041c0a7291 */ /* 0x000fc8000f8e18ff */
[----:B------:R-:W-:-:S05]  /*1770*/  MOV R0, UR5 ;  /* 0x0000000500007c02 */ /* 0x000fca0008000f00 */
[----:B------:R1:W4:Y:S01]  /*1780*/  SYNCS.PHASECHK.TRANS64.TRYWAIT P1, [UR10], R0 ;  /* 0x00000000ff0075a7 */ /* 0x000322000802110a */
[----:B------:R-:W5:Y:S02]  /*1790*/  SYNCS.PHASECHK.TRANS64.TRYWAIT P0, [UR6+0x80], R2 ;  /* 0x00008002ff0075a7 */ /* 0x000f640008001106 */
[----:B-1--45:R-:W-:Y:S05]  /*17a0*/  @!P0 BRA `(.L_x_27) ;  /* 0x0000003000548947 */ /* 0x032fea0003800000 */
.L_x_26:
[----:B------:R-:W-:-:S05]  /*17b0*/  UMOV UR27, URZ ;  /* 0x000000ff001b7c82 */ /* 0x000fca0008000000 */
.L_x_31:
[----:B-1--45:R-:W-:Y:S05]  /*17c0*/  BRA.U UP0, `(.L_x_28) ;  /* 0x0000000100787547 */ /* 0x032fea000b800000 */
[----:B------:R-:W-:Y:S02]  /*17d0*/  ULEA UR56, UR28, UR9, 0x9 ;  /* 0x000000091c387291 */ /* 0x000fe4000f8e48ff */
[----:B------:R-:W-:Y:S02]  /*17e0*/  ULEA UR54, UR28, UR8, 0xa ;  /* 0x000000081c367291 */ /* 0x000fe4000f8e50ff */
[----:B------:R-:W-:Y:S02]  /*17f0*/  ULEA UR5, UR28, UR4, 0x3 ;  /* 0x000000041c057291 */ /* 0x000fe4000f8e18ff */
[----:B------:R-:W-:Y:S02]  /*1800*/  UIADD3 UR50, UPT, UPT, UR56, 0x2, URZ ;  /* 0x0000000238327890 */ /* 0x000fe4000fffe0ff */
[----:B------:R-:W-:Y:S02]  /*1810*/  UIADD3 UR48, UPT, UPT, UR54, 0x2, URZ ;  /* 0x0000000236307890 */ /* 0x000fe4000fffe0ff */
[----:B------:R-:W-:Y:S02]  /*1820*/  UIADD3 UR46, UPT, UPT, UR56, 0x4, URZ ;  /* 0x00000004382e7890 */ /* 0x000fe4000fffe0ff */
[----:B------:R-:W-:Y:S02]  /*1830*/  UIADD3 UR44, UPT, UPT, UR54, 0x4, URZ ;  /* 0x00000004362c7890 */ /* 0x000fe4000fffe0ff */
[----:B------:R-:W-:Y:S02]  /*1840*/  UIADD3 UR42, UPT, UPT, UR56, 0x6, URZ ;  /* 0x00000006382a7890 */ /* 0x000fe4000fffe0ff */
[----:B------:R-:W-:Y:S02]  /*1850*/  UIADD3 UR40, UPT, UPT, UR54, 0x6, URZ ;  /* 0x0000000636287890 */ /* 0x000fe4000fffe0ff */
[----:B------:R-:W-:Y:S01]  /*1860*/  UIADD3 UR26, UPT, UPT, UR5, 0x38, URZ ;  /* 0x00000038051a7890 */ /* 0x000fe2000fffe0ff */
[----:B------:R-:W-:Y:S01]  /*1870*/  UMOV UR57, 0x40004040 ;  /* 0x4000404000397882 */ /* 0x000fe20000000000 */
[----:B------:R-:W-:Y:S01]  /*1880*/  UMOV UR55, 0x40004040 ;  /* 0x4000404000377882 */ /* 0x000fe20000000000 */
[----:B------:R-:W-:Y:S01]  /*1890*/  UMOV UR51, 0x40004040 ;  /* 0x4000404000337882 */ /* 0x000fe20000000000 */
[----:B------:R-:W-:Y:S01]  /*18a0*/  UMOV UR49, 0x40004040 ;  /* 0x4000404000317882 */ /* 0x000fe20000000000 */
[----:B------:R-:W-:Y:S01]  /*18b0*/  UMOV UR47, 0x40004040 ;  /* 0x40004040002f7882 */ /* 0x000fe20000000000 */
[----:B------:R-:W-:Y:S01]  /*18c0*/  UMOV UR45, 0x40004040 ;  /* 0x40004040002d7882 */ /* 0x000fe20000000000 */
[----:B------:R-:W-:Y:S01]  /*18d0*/  UMOV UR43, 0x40004040 ;  /* 0x40004040002b7882 */ /* 0x000fe20000000000 */
[----:B------:R-:W-:Y:S01]  /*18e0*/  UMOV UR41, 0x40004040 ;  /* 0x4000404000297882 */ /* 0x000fe20000000000 */
[----:B------:R-:W-:Y:S05]  /*18f0*/  @P1 BRA `(.L_x_29) ;  /* 0x0000000000101947 */ /* 0x000fea0003800000 */
[----:B------:R-:W-:Y:S06]  /*1900*/  USHF.L.U32 UR10, UR29, 0x1f, URZ ;  /* 0x0000001f1d0a7899 */ /* 0x000fec00080006ff */
[----:B-1----:R-:W-:Y:S04]  /*1910*/  MOV R0, UR10 ;  /* 0x0000000a00007c02 */ /* 0x002fe80008000f00 */
[----:B------:R-:W1:Y:S02]  /*1920*/  SYNCS.PHASECHK.TRANS64.TRYWAIT P0, [UR5], R0 ;  /* 0x00000000ff0075a7 */ /* 0x000e640008001105 */
[----:B-1----:R-:W-:Y:S05]  /*1930*/  @!P0 BRA `(.L_x_30) ;  /* 0x00000030000c8947 */ /* 0x002fea0003800000 */
.L_x_29:
[----:B------:R4:W-:Y:S01]  /*1940*/  UTCHMMA.2CTA gdesc[UR54], gdesc[UR56], tmem[UR7], tmem[UR52], idesc[UR53], UP4 ;  /* 0x00ff3438360075ea */ /* 0x0009e2000a200007 */
[----:B------:R4:W-:Y:S01]  /*1950*/  UTCHMMA.2CTA gdesc[UR48], gdesc[UR50], tmem[UR7], tmem[UR38], idesc[UR39], UPT ;  /* 0x00ff2632300075ea */ /* 0x0009e2000ba00007 */
[----:B------:R4:W-:Y:S01]  /*1960*/  UTCHMMA.2CTA gdesc[UR44], gdesc[UR46], tmem[UR7], tmem[UR36], idesc[UR37], UPT ;  /* 0x00ff242e2c0075ea */ /* 0x0009e2000ba00007 */
[----:B------:R-:W-:Y:S01]  /*1970*/  UPLOP3.LUT UP4, UPT, UPT, UPT, UPT, 0x80, 0x8 ;  /* 0x000000000008789c */ /* 0x000fe20003f8f070 */
[----:B------:R4:W-:Y:S01]  /*1980*/  UTCHMMA.2CTA gdesc[UR40], gdesc[UR42], tmem[UR7], tmem[UR34], idesc[UR35], UPT ;  /* 0x00ff222a280075ea */ /* 0x0009e2000ba00007 */
[----:B------:R4:W-:Y:S01]  /*1990*/  UTCBAR.2CTA.MULTICAST [UR26], URZ, UR25 ;  /* 0x000000ff1a0073e9 */ /* 0x0009e20008200819 */
[----:B------:R-:W-:Y:S02]  /*19a0*/  NOP ;  /* 0x0000000000007918 */ /* 0x000fe40000000000 */
.L_x_28:
[----:B------:R-:W-:Y:S01]  /*19b0*/  UIADD3 UR28, UPT, UPT, UR28, 0x1, URZ ;  /* 0x000000011c1c7890 */ /* 0x000fe2000fffe0ff */
[----:B------:R-:W-:Y:S01]  /*19c0*/  PLOP3.LUT P1, PT, PT, PT, PT, 0x80, 0x8 ;  /* 0x000000000008781c */ /* 0x000fe20003f2f070 */
[----:B------:R-:W-:Y:S02]  /*19d0*/  UISETP.GT.U32.AND UP3, UPT, UR27, 0x3e, UPT ;  /* 0x0000003e1b00788c */ /* 0x000fe4000bf64070 */
[----:B------:R-:W-:Y:S02]  /*19e0*/  UISETP.NE.AND UP2, UPT, UR28, 0x7, UPT ;  /* 0x000000071c00788c */ /* 0x000fe4000bf45270 */
[----:B------:R-:W-:Y:S02]  /*19f0*/  UISETP.NE.OR UP3, UPT, UR14, URZ, UP3 ;  /* 0x000000ff0e00728c */ /* 0x000fe40009f65670 */
[----:B------:R-:W-:Y:S02]  /*1a00*/  USEL UR5, URZ, 0x1, UP2 ;  /* 0x00000001ff057887 */ /* 0x000fe40009000000 */
[----:B------:R-:W-:Y:S02]  /*1a10*/  USEL UR28, UR28, URZ, UP2 ;  /* 0x000000ff1c1c7287 */ /* 0x000fe40009000000 */
[----:B------:R-:W-:Y:S01]  /*1a20*/  ULOP3.LUT UR29, UR29, UR5, URZ, 0x3c, !UPT ;  /* 0x000000051d1d7292 */ /* 0x000fe2000f8e3cff */
[----:B------:R-:W-:Y:S01]  /*1a30*/  PLOP3.LUT P0, PT, PT, PT, UP3, 0x80, 0x8 ;  /* 0x000000000008781c */ /* 0x000fe20003f0f038 */
[----:B------:R-:W-:Y:S03]  /*1a40*/  UIADD3 UR27, UPT, UPT, UR27, 0x1, URZ ;  /* 0x000000011b1b7890 */ /* 0x000fe6000fffe0ff */
[----:B------:R-:W-:Y:S02]  /*1a50*/  @!UP3 USHF.L.U32 UR5, UR29, 0x1f, URZ ;  /* 0x0000001f1d05b899 */ /* 0x000fe400080006ff */
[----:B------:R-:W-:Y:S02]  /*1a60*/  @!UP3 ULEA UR10, UR28, UR4, 0x3 ;  /* 0x000000041c0ab291 */ /* 0x000fe4000f8e18ff */
[----:B------:R-:W-:Y:S02]  /*1a70*/  UISETP.NE.AND UP2, UPT, UR27, 0x40, UPT ;  /* 0x000000401b00788c */ /* 0x000fe4000bf45270 */
[----:B-1----:R-:W-:Y:S05]  /*1a80*/  IMAD.U32 R0, RZ, RZ, UR5 ;  /* 0x00000005ff007e24 */ /* 0x002fea000f8e00ff */
[----:B------:R5:W1:Y:S02]  /*1a90*/  @!P0 SYNCS.PHASECHK.TRANS64.TRYWAIT P1, [UR10], R0 ;  /* 0x00000000ff0085a7 */ /* 0x000a64000802110a */
[----:B------:R-:W-:Y:S05]  /*1aa0*/  BRA.U UP2, `(.L_x_31) ;  /* 0xfffffffd02447547 */ /* 0x000fea000b83ffff */
[----:B------:R-:W-:Y:S05]  /*1ab0*/  BRA.U UP1, `(.L_x_32) ;  /* 0x00000001010c7547 */ /* 0x000fea000b800000 */
[----:B------:R-:W-:-:S09]  /*1ac0*/  UIADD3 UR6, UPT, UPT, UR6, 0x70, URZ ;  /* 0x0000007006067890 */ /* 0x000fd2000fffe0ff */
[----:B------:R4:W-:Y:S01]  /*1ad0*/  UTCBAR.2CTA.MULTICAST [UR6], URZ, UR24 ;  /* 0x000000ff060073e9 */ /* 0x0009e20008200818 */
[----:B------:R-:W-:Y:S02]  /*1ae0*/  NOP ;  /* 0x0000000000007918 */ /* 0x000fe40000000000 */
.L_x_32:
[----:B------:R-:W-:-:S04]  /*1af0*/  UIADD3 UR30, UPT, UPT, UR30, 0x1, URZ ;  /* 0x000000011e1e7890 */ /* 0x000fc8000fffe0ff */
[----:B------:R-:W-:-:S04]  /*1b00*/  UISETP.NE.AND UP2, UPT, UR30, 0x2, UPT ;  /* 0x000000021e00788c */ /* 0x000fc8000bf45270 */
[----:B------:R-:W-:Y:S02]  /*1b10*/  USEL UR30, UR30, URZ, UP2 ;  /* 0x000000ff1e1e7287 */ /* 0x000fe40009000000 */
[----:B------:R-:W-:Y:S02]  /*1b20*/  USEL UR5, URZ, 0x1, UP2 ;  /* 0x00000001ff057887 */ /* 0x000fe40009000000 */
[----:B------:R-:W-:-:S04]  /*1b30*/  UISETP.GE.AND UP2, UPT, UR11, 0x100, UPT ;  /* 0x000001000b00788c */ /* 0x000fc8000bf46270 */
[----:B------:R-:W-:-:S05]  /*1b40*/  LOP3.LUT R5, R5, UR5, RZ, 0x3c, !PT ;  /* 0x0000000505057c12 */ /* 0x000fca000f8e3cff */
[----:B------:R-:W-:Y:S05]  /*1b50*/  BRA.U !UP2, `(.L_x_33) ;  /* 0xfffffff90ae07547 */ /* 0x000fea000b83ffff */
[----:B------:R-:W-:-:S06]  /*1b60*/  UIADD3 UR30, UPT, UPT, UR30, 0x1, URZ ;  /* 0x000000011e1e7890 */ /* 0x000fcc000fffe0ff */
[----:B------:R-:W-:Y:S02]  /*1b70*/  MOV R6, UR30 ;  /* 0x0000001e00067c02 */ /* 0x000fe40008000f00 */
.L_x_25:
[----:B------:R-:W-:-:S09]  /*1b80*/  UISETP.NE.AND UP0, UPT, UR13, URZ, UPT ;  /* 0x000000ff0d00728c */ /* 0x000fd2000bf05270 */
[----:B------:R-:W-:Y:S05]  /*1b90*/  BRA.U UP0, `(.L_x_24) ;  /* 0x00000001002c7547 */ /* 0x000fea000b800000 */
[----:B-1---5:R-:W1:Y:S01]  /*1ba0*/  S2R R0, SR_CgaCtaId ;  /* 0x0000000000007919 */ /* 0x022e620000008800 */
[----:B------:R-:W-:Y:S02]  /*1bb0*/  ISETP.NE.AND P0, PT, R6, 0x2, PT ;  /* 0x000000020600780c */ /* 0x000fe40003f05270 */
[----:B------:R-:W-:Y:S02]  /*1bc0*/  MOV R3, 0x400 ;  /* 0x0000040000037802 */ /* 0x000fe40000000f00 */
[----:B------:R-:W-:-:S04]  /*1bd0*/  SEL R2, RZ, 0x1, P0 ;  /* 0x00000001ff027807 */ /* 0x000fc80000000000 */
[----:B------:R-:W-:-:S05]  /*1be0*/  LOP3.LUT R2, R5, R2, RZ, 0x3c, !PT ;  /* 0x0000000205027212 */ /* 0x000fca00078e3cff */
[----:B------:R-:W-:Y:S01]  /*1bf0*/  IMAD.U32 R2, R2, -0x80000000, RZ ;  /* 0x8000000002027824 */ /* 0x000fe200078e00ff */
[----:B-1----:R-:W-:Y:S02]  /*1c00*/  LEA R0, R0, R3, 0x18 ;  /* 0x0000000300007211 */ /* 0x002fe400078ec0ff */
[----:B------:R-:W-:-:S05]  /*1c10*/  SEL R3, R6, RZ, P0 ;  /* 0x000000ff06037207 */ /* 0x000fca0000000000 */
[----:B------:R-:W-:-:S04]  /*1c20*/  IMAD R0, R3, 0x8, R0 ;  /* 0x0000000803007824 */ /* 0x000fc800078e0200 */
[----:B------:R-:W1:Y:S02]  /*1c30*/  SYNCS.PHASECHK.TRANS64.TRYWAIT P0, [R0+URZ+0x80], R2 ;  /* 0x00008002000075a7 */ /* 0x000e6400080011ff */
[----:B-1----:R-:W-:Y:S05]  /*1c40*/  @!P0 BRA `(.L_x_34) ;  /* 0x0000002c00688947 */ /* 0x002fea0003800000 */
.L_x_24:
[----:B------:R-:W-:-:S06]  /*1c50*/  UISETP.GT.AND UP0, UPT, UR23, 0x3, UPT ;  /* 0x000000031700788c */ /* 0x000fcc000bf04270 */
[----:B------:R-:W-:-:S13]  /*1c60*/  PLOP3.LUT P0, PT, PT, PT, UP0, 0x80, 0x8 ;  /* 0x000000000008781c */ /* 0x000fda0003f0f008 */
[----:B-12345:R-:W-:Y:S05]  /*1c70*/  @P0 EXIT ;  /* 0x000000000000094d */ /* 0x03efea0003800000 */
[----:B------:R-:W-:-:S09]  /*1c80*/  UISETP.NE.AND UP0, UPT, UR23, URZ, UPT ;  /* 0x000000ff1700728c */ /* 0x000fd2000bf05270 */
[----:B------:R-:W-:Y:S05]  /*1c90*/  BRA.U UP0, `(.L_x_35) ;  /* 0x00000005008c7547 */ /* 0x000fea000b800000 */
[----:B------:R-:W1:Y:S01]  /*1ca0*/  S2R R6, SR_CgaCtaId ;  /* 0x0000000000067919 */ /* 0x000e620000008800 */
[----:B------:R-:W-:Y:S01]  /*1cb0*/  NOP ;  /* 0x0000000000007918 */ /* 0x000fe20000000000 */
[----:B------:R-:W-:Y:S02]  /*1cc0*/  MOV R3, 0x40 ;  /* 0x0000004000037802 */ /* 0x000fe40000000f00 */
[----:B------:R-:W-:Y:S02]  /*1cd0*/  MOV R5, 0x400 ;  /* 0x0000040000057802 */ /* 0x000fe40000000f00 */
[C---:B-1----:R-:W-:Y:S02]  /*1ce0*/  LEA R0, R6.reuse, R3, 0x18 ;  /* 0x0000000306007211 */ /* 0x042fe400078ec0ff */
[----:B------:R-:W-:-:S04]  /*1cf0*/  LEA R5, R6, R5, 0x18 ;  /* 0x0000000506057211 */ /* 0x000fc800078ec0ff */
[----:B------:R-:W1:Y:S02]  /*1d00*/  LDS.U8 R0, [R0] ;  /* 0x0000000000007984 */ /* 0x000e640000000000 */
[----:B-1----:R-:W-:-:S13]  /*1d10*/  ISETP.NE.AND P0, PT, R0, RZ, PT ;  /* 0x000000ff0000720c */ /* 0x002fda0003f05270 */
[----:B------:R-:W-:Y:S05]  /*1d20*/  @P0 BRA `(.L_x_36) ;  /* 0x0000000400500947 */ /* 0x000fea0003800000 */
[C---:B------:R-:W-:Y:S02]  /*1d30*/  LOP3.LUT R0, R6.reuse, 0x1, RZ, 0xc0, !PT ;  /* 0x0000000106007812 */ /* 0x040fe400078ec0ff */
[----:B------:R-:W-:Y:S02]  /*1d40*/  LOP3.LUT R13, R6, 0x1, RZ, 0x3c, !PT ;  /* 0x00000001060d7812 */ /* 0x000fe400078e3cff */
[----:B------:R-:W-:-:S13]  /*1d50*/  ISETP.NE.U32.AND P1, PT, R0, 0x1, PT ;  /* 0x000000010000780c */ /* 0x000fda0003f25070 */
[----:B------:R-:W-:Y:S05]  /*1d60*/  @!P1 BRA `(.L_x_37) ;  /* 0x0000000000c49947 */ /* 0x000fea0003800000 */
[----:B------:R-:W-:Y:S01]  /*1d70*/  ELECT P0, URZ, PT ;  /* 0x0000000000ff782f */ /* 0x000fe20003800000 */
[----:B------:R-:W-:-:S12]  /*1d80*/  BSSY B0, `(.L_x_37) ;  /* 0x000002f000007945 */ /* 0x000fd80003800000 */
[----:B------:R-:W-:Y:S05]  /*1d90*/  @!P0 BRA `(.L_x_38) ;  /* 0x0000000000b48947 */ /* 0x000fea0003800000 */
[----:B------:R-:W-:-:S05]  /*1da0*/  UMOV UR4, 0x8 ;  /* 0x0000000800047882 */ /* 0x000fca0000000000 */
[----:B------:R-:W-:Y:S04]  /*1db0*/  DEPBAR.LE SB1, 0x36 ;  /* 0x00009d800000791a */ /* 0x000fe80000000000 */
[----:B------:R-:W1:Y:S02]  /*1dc0*/  UTCATOMSWS.2CTA.FIND_AND_SET.ALIGN UP0, UR4, UR4 ;  /* 0x00000004000475e3 */ /* 0x000e640008200800 */
[----:B-1----:R-:W-:Y:S01]  /*1dd0*/  PLOP3.LUT P0, PT, PT, PT, UP0, 0x80, 0x8 ;  /* 0x000000000008781c */ /* 0x002fe20003f0f008 */
[----:B------:R-:W-:-:S03]  /*1de0*/  IMAD.U32 R12, RZ, RZ, UR4 ;  /* 0x00000004ff0c7e24 */ /* 0x000fc6000f8e00ff */
[----:B------:R-:W-:-:S04]  /*1df0*/  SEL R0, RZ, 0xffffffff, !P0 ;  /* 0xffffffffff007807 */ /* 0x000fc80004000000 */
[----:B------:R-:W-:-:S13]  /*1e00*/  ISETP.NE.AND P0, PT, R0, RZ, PT ;  /* 0x000000ff0000720c */ /* 0x000fda0003f05270 */
[----:B------:R-:W-:Y:S05]  /*1e10*/  @P0 BRA `(.L_x_39) ;  /* 0x0000000000240947 */ /* 0x000fea0003800000 */
.L_x_40:
[----:B------:R-:W-:Y:S05]  /*1e20*/  NANOSLEEP 0x64 ;  /* 0x000000640000795d */ /* 0x000fea0003800000 */
[----:B------:R-:W-:-:S05]  /*1e30*/  UMOV UR4, 0x8 ;  /* 0x0000000800047882 */ /* 0x000fca0000000000 */
[----:B------:R-:W-:Y:S04]  /*1e40*/  DEPBAR.LE SB1, 0x36 ;  /* 0x00009d800000791a */ /* 0x000fe80000000000 */
[----:B------:R-:W1:Y:S02]  /*1e50*/  UTCATOMSWS.2CTA.FIND_AND_SET.ALIGN UP0, UR4, UR4 ;  /* 0x00000004000475e3 */ /* 0x000e640008200800 */
[----:B-1----:R-:W-:Y:S01]  /*1e60*/  PLOP3.LUT P0, PT, PT, PT, UP0, 0x80, 0x8 ;  /* 0x000000000008781c */ /* 0x002fe20003f0f008 */
[----:B------:R-:W-:-:S03]  /*1e70*/  IMAD.U32 R12, RZ, RZ, UR4 ;  /* 0x00000004ff0c7e24 */ /* 0x000fc6000f8e00ff */
[----:B------:R-:W-:-:S04]  /*1e80*/  SEL R0, RZ, 0xffffffff, !P0 ;  /* 0xffffffffff007807 */ /* 0x000fc80004000000 */
[----:B------:R-:W-:-:S13]  /*1e90*/  ISETP.NE.AND P0, PT, R0, RZ, PT ;  /* 0x000000ff0000720c */ /* 0x000fda0003f05270 */
[----:B------:R-:W-:Y:S05]  /*1ea0*/  @!P0 BRA `(.L_x_40) ;  /* 0xfffffffc00dc8947 */ /* 0x000fea000383ffff */
.L_x_39:
[----:B------:R-:W-:Y:S01]  /*1eb0*/  MOV R11, 0x60 ;  /* 0x00000060000b7802 */ /* 0x000fe20000000f00 */
[----:B------:R-:W-:Y:S01]  /*1ec0*/  VIADD R2, R5, 0x98 ;  /* 0x0000009805027836 */ /* 0x000fe20000000000 */
[----:B------:R-:W-:Y:S01]  /*1ed0*/  MOV R3, 0x58 ;  /* 0x0000005800037802 */ /* 0x000fe20000000f00 */
[----:B------:R-:W-:Y:S01]  /*1ee0*/  IMAD.MOV.U32 R8, RZ, RZ, 0x4 ;  /* 0x00000004ff087424 */ /* 0x000fe200078e00ff */
[C---:B------:R-:W-:Y:S02]  /*1ef0*/  LEA R11, R6.reuse, R11, 0x18 ;  /* 0x0000000b060b7211 */ /* 0x040fe400078ec0ff */
[----:B------:R-:W-:-:S03]  /*1f00*/  LEA R0, R6, R3, 0x18 ;  /* 0x0000000306007211 */ /* 0x000fc600078ec0ff */
[----:B------:R-:W1:Y:S02]  /*1f10*/  LDS R14, [R11] ;  /* 0x000000000b0e7984 */ /* 0x000e640000000800 */
[----:B-1----:R-:W-:-:S04]  /*1f20*/  IMAD.U32 R14, R14, -0x80000000, RZ ;  /* 0x800000000e0e7824 */ /* 0x002fc800078e00ff */
[----:B------:R-:W1:Y:S02]  /*1f30*/  SYNCS.PHASECHK.TRANS64.TRYWAIT P0, [R0+URZ], R14 ;  /* 0x0000000e000075a7 */ /* 0x000e6400080011ff */
[----:B-1----:R-:W-:Y:S05]  /*1f40*/  @P0 BRA `(.L_x_41) ;  /* 0x0000000000080947 */ /* 0x002fea0003800000 */
[----:B------:R-:W1:Y:S02]  /*1f50*/  SYNCS.PHASECHK.TRANS64.TRYWAIT P0, [R0+URZ], R14 ;  /* 0x0000000e000075a7 */ /* 0x000e6400080011ff */
[----:B-1----:R-:W-:Y:S05]  /*1f60*/  @!P0 BRA `(.L_x_42) ;  /* 0x0000002800b88947 */ /* 0x002fea0003800000 */
.L_x_41:
[C---:B------:R-:W-:Y:S01]  /*1f70*/  PRMT R3, R13.reuse, 0x654, R0 ;  /* 0x000006540d037816 */ /* 0x040fe20000000000 */
[C---:B------:R-:W-:Y:S01]  /*1f80*/  IMAD.SHL.U32 R10, R12.reuse, 0x20, RZ ;  /* 0x000000200c0a7824 */ /* 0x040fe200078e00ff */
[----:B------:R-:W-:Y:S01]  /*1f90*/  PRMT R2, R13, 0x654, R2 ;  /* 0x000006540d027816 */ /* 0x000fe20000000002 */
[----:B------:R-:W-:Y:S01]  /*1fa0*/  IMAD.MOV.U32 R7, RZ, RZ, 0xff ;  /* 0x000000ffff077424 */ /* 0x000fe200078e00ff */
[----:B------:R2:W-:Y:S01]  /*1fb0*/  SYNCS.ARRIVE.TRANS64.RED RZ, [R3+URZ], R8 ;  /* 0x0000000803ff79a7 */ /* 0x0005e200080004ff */
[----:B-1----:R-:W-:Y:S01]  /*1fc0*/  IMAD.MOV.U32 R0, RZ, RZ, 0x1 ;  /* 0x00000001ff007424 */ /* 0x002fe200078e00ff */
[----:B------:R1:W-:Y:S01]  /*1fd0*/  STS [R5+0x98], R10 ;  /* 0x0000980a05007388 */ /* 0x0003e20000000800 */
[----:B------:R-:W-:Y:S01]  /*1fe0*/  VIADD R9, R12, 0x10 ;  /* 0x000000100c097836 */ /* 0x000fe20000000000 */
[----:B------:R-:W-:Y:S02]  /*1ff0*/  SHF.L.U32 R7, R7, R12, RZ ;  /* 0x0000000c07077219 */ /* 0x000fe400000006ff */
[----:B------:R1:W-:Y:S02]  /*2000*/  STAS [R2.64], R12 ;  /* 0x0000000c02007dbd */ /* 0x0003e4000c0008ff */
[----:B--2---:R-:W-:-:S02]  /*2010*/  SHF.L.U32 R8, R0, R9, RZ ;  /* 0x0000000900087219 */ /* 0x004fc400000006ff */
[----:B------:R-:W-:Y:S02]  /*2020*/  MOV R9, 0x50 ;  /* 0x0000005000097802 */ /* 0x000fe40000000f00 */
[----:B------:R-:W-:Y:S02]  /*2030*/  LOP3.LUT R7, R8, R7, RZ, 0xfc, !PT ;  /* 0x0000000708077212 */ /* 0x000fe400078efcff */
[----:B------:R-:W-:-:S05]  /*2040*/  LEA R8, R6, R9, 0x18 ;  /* 0x0000000906087211 */ /* 0x000fca00078ec0ff */
[----:B------:R1:W-:Y:S04]  /*2050*/  ATOMS.OR RZ, [R8], R7 ;  /* 0x0000000708ff738c */ /* 0x0003e80003000000 */
[----:B------:R1:W-:Y:S02]  /*2060*/  ATOMS.XOR RZ, [R11], R0 ;  /* 0x000000000bff738c */ /* 0x0003e40003800000 */
.L_x_38:
[----:B------:R-:W-:Y:S05]  /*2070*/  BSYNC B0 ;  /* 0x0000000000007941 */ /* 0x000fea0003800000 */
.L_x_37:
[----:B------:R-:W-:Y:S05]  /*2080*/  @P1 BRA `(.L_x_43) ;  /* 0x0000000000881947 */ /* 0x000fea0003800000 */
[----:B------:R-:W-:Y:S05]  /*2090*/  WARPSYNC.ALL ;  /* 0x0000000000007948 */ /* 0x000fea0003800000 */
[----:B------:R-:W-:Y:S01]  /*20a0*/  NOP ;  /* 0x0000000000007918 */ /* 0x000fe20000000000 */
[----:B------:R-:W-:-:S13]  /*20b0*/  ELECT P0, URZ, PT ;  /* 0x0000000000ff782f */ /* 0x000fda0003800000 */
[----:B------:R-:W-:Y:S05]  /*20c0*/  @!P0 BRA `(.L_x_43) ;  /* 0x0000000000788947 */ /* 0x000fea0003800000 */
[----:B-1----:R-:W-:Y:S02]  /*20d0*/  MOV R3, 0x60 ;  /* 0x0000006000037802 */ /* 0x002fe40000000f00 */
[----:B------:R-:W-:Y:S02]  /*20e0*/  MOV R7, 0x58 ;  /* 0x0000005800077802 */ /* 0x000fe40000000f00 */
        /* <DEDUP_REMOVED lines=8> */
.L_x_44:
[----:B------:R-:W2:Y:S01]  /*2170*/  LDS R9, [R5+0x98] ;  /* 0x0000980005097984 */ /* 0x000ea20000000800 */
[----:B------:R-:W-:Y:S01]  /*2180*/  IMAD.MOV.U32 R2, RZ, RZ, 0xff ;  /* 0x000000ffff027424 */ /* 0x000fe200078e00ff */
[----:B-1----:R-:W-:Y:S01]  /*2190*/  PRMT R8, R13, 0x654, R8 ;  /* 0x000006540d087816 */ /* 0x002fe20000000008 */
[----:B------:R-:W-:Y:S02]  /*21a0*/  IMAD.MOV.U32 R0, RZ, RZ, 0x1 ;  /* 0x00000001ff007424 */ /* 0x000fe400078e00ff */
[C---:B--2---:R-:W-:Y:S01]  /*21b0*/  IMAD.SHL.U32 R10, R9.reuse, 0x20, RZ ;  /* 0x00000020090a7824 */ /* 0x044fe200078e00ff */
[----:B------:R-:W-:Y:S01]  /*21c0*/  SHF.L.U32 R2, R2, R9, RZ ;  /* 0x0000000902027219 */ /* 0x000fe200000006ff */
[----:B------:R-:W-:-:S03]  /*21d0*/  VIADD R7, R9, 0x10 ;  /* 0x0000001009077836 */ /* 0x000fc60000000000 */
[----:B------:R2:W-:Y:S02]  /*21e0*/  STS [R5+0x98], R10 ;  /* 0x0000980a05007388 */ /* 0x0005e40000000800 */
[----:B------:R-:W-:Y:S02]  /*21f0*/  SHF.L.U32 R9, R0, R7, RZ ;  /* 0x0000000700097219 */ /* 0x000fe400000006ff */
[----:B------:R-:W-:Y:S02]  /*2200*/  MOV R7, 0x50 ;  /* 0x0000005000077802 */ /* 0x000fe40000000f00 */
[----:B------:R-:W-:Y:S02]  /*2210*/  LOP3.LUT R2, R9, R2, RZ, 0xfc, !PT ;  /* 0x0000000209027212 */ /* 0x000fe400078efcff */
[----:B------:R-:W-:-:S05]  /*2220*/  LEA R7, R6, R7, 0x18 ;  /* 0x0000000706077211 */ /* 0x000fca00078ec0ff */
[----:B------:R2:W-:Y:S01]  /*2230*/  ATOMS.OR RZ, [R7], R2 ;  /* 0x0000000207ff738c */ /* 0x0005e20003000000 */
[----:B------:R2:W-:Y:S03]  /*2240*/  SYNCS.ARRIVE.TRANS64.RED.A1T0 RZ, [R8+URZ], RZ ;  /* 0x000000ff08ff79a7 */ /* 0x0005e600081004ff */
[----:B------:R2:W-:Y:S01]  /*2250*/  ATOMS.XOR RZ, [R3], R0 ;  /* 0x0000000003ff738c */ /* 0x0005e20003800000 */
[----:B------:R-:W-:Y:S05]  /*2260*/  BRA `(.L_x_43) ;  /* 0x0000000000107947 */ /* 0x000fea0003800000 */
.L_x_36:
[----:B------:R-:W-:Y:S02]  /*2270*/  MOV R0, 0xffffffff ;  /* 0xffffffff00007802 */ /* 0x000fe40000000f00 */
[----:B------:R-:W-:-:S03]  /*2280*/  MOV R2, 0x22b0 ;  /* 0x000022b000027802 */ /* 0x000fc60000000f00 */
[----:B------:R1:W-:Y:S04]  /*2290*/  STS [R5+0x98], R0 ;  /* 0x0000980005007388 */ /* 0x0003e80000000800 */
[----:B-1----:R-:W-:Y:S05]  /*22a0*/  CALL.REL.NOINC `($__internal_1_$__cuda_sm10x_tcgen05_guardrail_trap_phase_invalid_during_alloc) ;  /* 0x0000002800547944 */ /* 0x002fea0003c00000 */
.L_x_43:
[----:B------:R-:W-:Y:S05]  /*22b0*/  WARPSYNC.ALL ;  /* 0x0000000000007948 */ /* 0x000fea0003800000 */
[----:B------:R-:W-:Y:S01]  /*22c0*/  NOP ;  /* 0x0000000000007918 */ /* 0x000fe20000000000 */
.L_x_35:
[----:B------:R-:W3:Y:S08]  /*22d0*/  S2UR UR4, SR_CgaCtaId ;  /* 0x00000000000479c3 */ /* 0x000ef00000008800 */
[----:B------:R-:W-:Y:S01]  /*22e0*/  BAR.SYNC.DEFER_BLOCKING 0x2, 0xa0 ;  /* 0x0082800000007b1d */ /* 0x000fe20000010000 */
[----:B-12---:R-:W-:-:S07]  /*22f0*/  MOV R3, 0x400 ;  /* 0x0000040000037802 */ /* 0x006fce0000000f00 */
[----:B------:R-:W1:Y:S01]  /*2300*/  S2UR UR7, SR_CTAID.Z ;  /* 0x00000000000779c3 */ /* 0x000e620000002700 */
[----:B---3--:R-:W-:-:S05]  /*2310*/  IMAD.U32 R0, RZ, RZ, UR4 ;  /* 0x00000004ff007e24 */ /* 0x008fca000f8e00ff */
[----:B------:R-:W-:Y:S01]  /*2320*/  LEA R3, R0, R3, 0x18 ;  /* 0x0000000300037211 */ /* 0x000fe200078ec0ff */
[----:B-1----:R-:W-:-:S04]  /*2330*/  UISETP.GT.U32.AND UP0, UPT, UR7, 0xff, UPT ;  /* 0x000000ff0700788c */ /* 0x002fc8000bf04070 */
[----:B------:R-:W1:Y:S02]  /*2340*/  LDS R2, [R3+0x98] ;  /* 0x0000980003027984 */ /* 0x000e640000000800 */
[----:B-1----:R-:W-:-:S03]  /*2350*/  R2UR UR11, R2 ;  /* 0x00000000020b72ca */ /* 0x002fc600000e0000 */
[----:B------:R-:W-:-:S12]  /*2360*/  BRA.U UP0, `(.L_x_46) ;  /* 0x0000002100287547 */ /* 0x000fd8000b800000 */
[----:B------:R-:W1:Y:S01]  /*2370*/  LDCU.64 UR4, c[0x0][0x5c0] ;  /* 0x0000b800ff0477ac */ /* 0x000e620008000a00 */
[----:B------:R-:W-:Y:S01]  /*2380*/  SHF.R.U32.HI R0, RZ, 0x5, R4 ;  /* 0x00000005ff007819 */ /* 0x000fe20000011604 */
[----:B------:R-:W-:Y:S01]  /*2390*/  IMAD.SHL.U32 R5, R4, 0x40, RZ ;  /* 0x0000004004057824 */ /* 0x000fe200078e00ff */
[----:B------:R-:W2:Y:S01]  /*23a0*/  S2UR UR24, SR_CgaCtaId ;  /* 0x00000000001879c3 */ /* 0x000ea20000008800 */
[----:B------:R-:W3:Y:S01]  /*23b0*/  LDCU.64 UR34, c[0x0][0x5d8] ;  /* 0x0000bb00ff2277ac */ /* 0x000ee20008000a00 */
[----:B------:R-:W-:Y:S02]  /*23c0*/  R2UR UR23, R0 ;  /* 0x00000000001772ca */ /* 0x000fe400000e0000 */
[----:B------:R-:W-:Y:S01]  /*23d0*/  LOP3.LUT R5, R5, 0x7c0, RZ, 0xc0, !PT ;  /* 0x000007c005057812 */ /* 0x000fe200078ec0ff */
[----:B------:R-:W4:Y:S01]  /*23e0*/  LDCU UR10, c[0x0][0x374] ;  /* 0x00006e80ff0a77ac */ /* 0x000f220008000800 */
[----:B------:R-:W-:Y:S01]  /*23f0*/  UIADD3 UR27, UPT, UPT, UR12, UR12, URZ ;  /* 0x0000000c0c1b7290 */ /* 0x000fe2000fffe0ff */
[----:B------:R-:W5:Y:S01]  /*2400*/  LDCU.64 UR32, c[0x0][0x348] ;  /* 0x00006900ff2077ac */ /* 0x000f620008000a00 */
[----:B-1----:R-:W-:-:S07]  /*2410*/  UIMAD.WIDE.U32 UR8, UR7, UR5, URZ ;  /* 0x00000005070872a5 */ /* 0x002fce000f8e00ff */
[----:B------:R-:W-:Y:S01]  /*2420*/  IMAD.U32 R0, RZ, RZ, UR23 ;  /* 0x00000017ff007e24 */ /* 0x000fe2000f8e00ff */
[----:B------:R-:W-:Y:S02]  /*2430*/  ULEA UR30, UR23, UR11, 0x15 ;  /* 0x0000000b171e7291 */ /* 0x000fe4000f8ea8ff */
[----:B------:R-:W-:Y:S01]  /*2440*/  UIADD3 UR5, UPT, UPT, UR7, -UR9, URZ ;  /* 0x8000000907057290 */ /* 0x000fe2000fffe0ff */
[----:B------:R-:W-:Y:S01]  /*2450*/  IMAD R0, R0, 0x800, R5 ;  /* 0x0000080000007824 */ /* 0x000fe200078e0205 */
[----:B------:R-:W-:Y:S01]  /*2460*/  UMOV UR29, URZ ;  /* 0x000000ff001d7c82 */ /* 0x000fe20008000000 */
[----:B------:R-:W-:Y:S01]  /*2470*/  UMOV UR28, URZ ;  /* 0x000000ff001c7c82 */ /* 0x000fe20008000000 */
[----:B------:R-:W-:Y:S01]  /*2480*/  USHF.R.U32.HI UR5, URZ, UR20, UR5 ;  /* 0x00000014ff057299 */ /* 0x000fe20008011605 */
[----:B------:R-:W-:Y:S01]  /*2490*/  IMAD.IADD R0, R3, 0x1, R0 ;  /* 0x0000000103007824 */ /* 0x000fe200078e0200 */
[----:B------:R-:W-:Y:S01]  /*24a0*/  UMOV UR25, 0x400 ;  /* 0x0000040000197882 */ /* 0x000fe20000000000 */
[----:B------:R-:W1:Y:S02]  /*24b0*/  LDCU UR8, c[0x0][0x5d0] ;  /* 0x0000ba00ff0877ac */ /* 0x000e640008000800 */
[C---:B------:R-:W-:Y:S01]  /*24c0*/  VIADD R2, R0.reuse, 0x8420 ;  /* 0x0000842000027836 */ /* 0x040fe20000000000 */
[----:B------:R-:W-:Y:S01]  /*24d0*/  UIADD3 UR5, UPT, UPT, UR9, UR5, URZ ;  /* 0x0000000509057290 */ /* 0x000fe2000fffe0ff */
[----:B------:R-:W-:-:S03]  /*24e0*/  VIADD R3, R0, 0x8410 ;  /* 0x0000841000037836 */ /* 0x000fc60000000000 */
[----:B------:R-:W-:Y:S01]  /*24f0*/  SHF.R.U32.HI R73, RZ, 0x3, R2 ;  /* 0x00000003ff497819 */ /* 0x000fe20000011602 */
[----:B------:R-:W-:Y:S01]  /*2500*/  USHF.R.U32.HI UR5, URZ, UR19, UR5 ;  /* 0x00000013ff057299 */ /* 0x000fe20008011605 */
[----:B------:R-:W-:Y:S01]  /*2510*/  VIADD R5, R0, 0x8430 ;  /* 0x0000843000057836 */ /* 0x000fe20000000000 */
[----:B------:R-:W-:Y:S02]  /*2520*/  SHF.R.U32.HI R72, RZ, 0x3, R3 ;  /* 0x00000003ff487819 */ /* 0x000fe40000011603 */
[----:B------:R-:W-:Y:S01]  /*2530*/  UIADD3 UR5, UPT, UPT, -UR5, URZ, URZ ;  /* 0x000000ff05057290 */ /* 0x000fe2000fffe1ff */
[----:B------:R-:W-:Y:S01]  /*2540*/  LOP3.LUT R73, R2, 0x30, R73, 0x78, !PT ;  /* 0x0000003002497812 */ /* 0x000fe200078e7849 */
[C---:B------:R-:W-:Y:S01]  /*2550*/  VIADD R2, R0.reuse, 0x8400 ;  /* 0x0000840000027836 */ /* 0x040fe20000000000 */
[----:B------:R-:W-:Y:S01]  /*2560*/  SHF.R.U32.HI R74, RZ, 0x3, R5 ;  /* 0x00000003ff4a7819 */ /* 0x000fe20000011605 */
[----:B------:R-:W-:Y:S01]  /*2570*/  UIMAD UR5, UR4, UR5, UR7 ;  /* 0x00000005040572a4 */ /* 0x000fe2000f8e0207 */
[----:B------:R-:W-:Y:S01]  /*2580*/  LOP3.LUT R72, R3, 0x30, R72, 0x78, !PT ;  /* 0x0000003003487812 */ /* 0x000fe200078e7848 */
[C---:B------:R-:W-:Y:S01]  /*2590*/  VIADD R3, R0.reuse, 0x430 ;  /* 0x0000043000037836 */ /* 0x040fe20000000000 */
[----:B------:R-:W-:Y:S01]  /*25a0*/  SHF.R.U32.HI R71, RZ, 0x3, R2 ;  /* 0x00000003ff477819 */ /* 0x000fe20000011602 */
[----:B-1----:R-:W-:Y:S01]  /*25b0*/  UIMAD.WIDE.U32 UR8, UR5, UR8, URZ ;  /* 0x00000008050872a5 */ /* 0x002fe2000f8e00ff */
[----:B------:R-:W-:Y:S01]  /*25c0*/  LOP3.LUT R74, R5, 0x30, R74, 0x78, !PT ;  /* 0x00000030054a7812 */ /* 0x000fe200078e784a */
[----:B------:R-:W-:Y:S01]  /*25d0*/  VIADD R5, R0, 0x410 ;  /* 0x0000041000057836 */ /* 0x000fe20000000000 */
[----:B------:R-:W-:Y:S01]  /*25e0*/  LOP3.LUT R71, R2, 0x30, R71, 0x78, !PT ;  /* 0x0000003002477812 */ /* 0x000fe200078e7847 */
[----:B------:R-:W-:Y:S01]  /*25f0*/  UIADD3 UR4, UPT, UPT, UR5, -UR9, URZ ;  /* 0x8000000905047290 */ /* 0x000fe2000fffe0ff */
[C---:B------:R-:W-:Y:S01]  /*2600*/  VIADD R2, R0.reuse, 0x420 ;  /* 0x0000042000027836 */ /* 0x040fe20000000000 */
[----:B------:R-:W-:Y:S01]  /*2610*/  SHF.R.U32.HI R70, RZ, 0x3, R3 ;  /* 0x00000003ff467819 */ /* 0x000fe20000011603 */
[----:B------:R-:W-:Y:S01]  /*2620*/  VIADD R0, R0, 0x400 ;  /* 0x0000040000007836 */ /* 0x000fe20000000000 */
[----:B------:R-:W-:Y:S01]  /*2630*/  USHF.R.U32.HI UR4, URZ, UR18, UR4 ;  /* 0x00000012ff047299 */ /* 0x000fe20008011604 */
[----:B------:R-:W-:-:S02]  /*2640*/  SHF.R.U32.HI R68, RZ, 0x3, R5 ;  /* 0x00000003ff447819 */ /* 0x000fc40000011605 */
[----:B------:R-:W-:Y:S01]  /*2650*/  LOP3.LUT R70, R3, 0x30, R70, 0x78, !PT ;  /* 0x0000003003467812 */ /* 0x000fe200078e7846 */
[----:B------:R-:W-:Y:S01]  /*2660*/  UIADD3 UR4, UPT, UPT, UR9, UR4, URZ ;  /* 0x0000000409047290 */ /* 0x000fe2000fffe0ff */
[----:B------:R-:W-:Y:S02]  /*2670*/  SHF.R.U32.HI R69, RZ, 0x3, R2 ;  /* 0x00000003ff457819 */ /* 0x000fe40000011602 */
[----:B------:R-:W-:Y:S01]  /*2680*/  SHF.R.U32.HI R3, RZ, 0x3, R0 ;  /* 0x00000003ff037819 */ /* 0x000fe20000011600 */
[----:B------:R-:W-:Y:S01]  /*2690*/  USHF.R.U32.HI UR4, URZ, UR17, UR4 ;  /* 0x00000011ff047299 */ /* 0x000fe20008011604 */
[----:B------:R-:W-:Y:S01]  /*26a0*/  LOP3.LUT R69, R2, 0x30, R69, 0x78, !PT ;  /* 0x0000003002457812 */ /* 0x000fe200078e7845 */
[----:B------:R-:W-:Y:S01]  /*26b0*/  IMAD.MOV.U32 R2, RZ, RZ, RZ ;  /* 0x000000ffff027224 */ /* 0x000fe200078e00ff */
[----:B------:R-:W-:Y:S01]  /*26c0*/  LOP3.LUT R68, R5, 0x30, R68, 0x78, !PT ;  /* 0x0000003005447812 */ /* 0x000fe200078e7844 */
[----:B---3--:R-:W-:Y:S01]  /*26d0*/  UIMAD.WIDE.U32 UR8, UR4, UR35, URZ ;  /* 0x00000023040872a5 */ /* 0x008fe2000f8e00ff */
[----:B------:R-:W-:-:S03]  /*26e0*/  LOP3.LUT R3, R0, 0x30, R3, 0x78, !PT ;  /* 0x0000003000037812 */ /* 0x000fc600078e7803 */
[----:B------:R-:W-:-:S04]  /*26f0*/  UIADD3 UR6, UPT, UPT, UR4, -UR9, URZ ;  /* 0x8000000904067290 */ /* 0x000fc8000fffe0ff */
[----:B------:R-:W-:-:S04]  /*2700*/  USHF.R.U32.HI UR6, URZ, UR16, UR6 ;  /* 0x00000010ff067299 */ /* 0x000fc80008011606 */
[----:B------:R-:W-:Y:S01]  /*2710*/  UIADD3 UR6, UPT, UPT, UR9, UR6, URZ ;  /* 0x0000000609067290 */ /* 0x000fe2000fffe0ff */
[----:B------:R-:W4:Y:S03]  /*2720*/  LDCU UR9, c[0x0][0x370] ;  /* 0x00006e00ff0977ac */ /* 0x000f260008000800 */
[----:B------:R-:W-:Y:S01]  /*2730*/  USHF.R.U32.HI UR6, URZ, UR15, UR6 ;  /* 0x0000000fff067299 */ /* 0x000fe20008011606 */
[----:B------:R-:W1:Y:S03]  /*2740*/  LDCU UR8, c[0x0][0x378] ;  /* 0x00006f00ff0877ac */ /* 0x000e660008000800 */
[----:B------:R-:W-:-:S04]  /*2750*/  UIADD3 UR6, UPT, UPT, -UR6, URZ, URZ ;  /* 0x000000ff06067290 */ /* 0x000fc8000fffe1ff */
[----:B------:R-:W-:Y:S02]  /*2760*/  UIMAD UR34, UR34, UR6, UR4 ;  /* 0x00000006222272a4 */ /* 0x000fe4000f8e0204 */
[----:B------:R-:W-:Y:S02]  /*2770*/  UIADD3 UR4, UPT, UPT, -UR4, URZ, URZ ;  /* 0x000000ff04047290 */ /* 0x000fe4000fffe1ff */
[----:B----4-:R-:W-:-:S03]  /*2780*/  UIMAD UR9, UR10, UR9, URZ ;  /* 0x000000090a0972a4 */ /* 0x010fc6000f8e02ff */
[----:B------:R-:W3:Y:S01]  /*2790*/  LDCU UR6, c[0x0][0x5cc] ;  /* 0x0000b980ff0677ac */ /* 0x000ee20008000800 */
[----:B-1----:R-:W-:-:S04]  /*27a0*/  UIMAD UR8, UR9, UR8, URZ ;  /* 0x00000008090872a4 */ /* 0x002fc8000f8e02ff */
[----:B------:R-:W-:-:S04]  /*27b0*/  USHF.R.S32.HI UR31, URZ, 0x1f, UR8 ;  /* 0x0000001fff1f7899 */ /* 0x000fc80008011408 */
[----:B------:R-:W-:Y:S02]  /*27c0*/  ULEA.HI UR31, UR31, UR8, URZ, 0x2 ;  /* 0x000000081f1f7291 */ /* 0x000fe4000f8f10ff */
[----:B--23-5:R-:W-:-:S12]  /*27d0*/  UIMAD UR5, UR6, UR4, UR5 ;  /* 0x00000004060572a4 */ /* 0x02cfd8000f8e0205 */
.L_x_50:
[----:B------:R-:W-:Y:S01]  /*27e0*/  IMAD.U32 R0, RZ, RZ, UR24 ;  /* 0x00000018ff007e24 */ /* 0x000fe2000f8e00ff */
[----:B------:R-:W-:Y:S01]  /*27f0*/  SHF.L.U32 R6, R2, 0x1f, RZ ;  /* 0x0000001f02067819 */ /* 0x000fe200000006ff */
[----:B------:R-:W-:Y:S01]  /*2800*/  USHF.L.U32 UR5, UR5, 0x2, URZ ;  /* 0x0000000205057899 */ /* 0x000fe200080006ff */
[----:B------:R-:W1:Y:S02]  /*2810*/  LDCU UR36, c[0x0][0x5e4] ;  /* 0x0000bc80ff2477ac */ /* 0x000e640008000800 */
[----:B------:R-:W-:Y:S01]  /*2820*/  R2UR UR4, R0 ;  /* 0x00000000000472ca */ /* 0x000fe200000e0000 */
[----:B------:R-:W-:Y:S02]  /*2830*/  ULOP3.LUT UR6, UR5, 0x3, UR21, 0xf8, !UPT ;  /* 0x0000000305067892 */ /* 0x000fe4000f8ef815 */
[----:B------:R-:W-:Y:S02]  /*2840*/  ULEA UR35, UR28, UR30, 0x7 ;  /* 0x0000001e1c237291 */ /* 0x000fe4000f8e38ff */
[----:B------:R-:W-:-:S02]  /*2850*/  ULEA.HI UR5, UR5, UR6, URZ, 0x1 ;  /* 0x0000000605057291 */ /* 0x000fc4000f8f08ff */
[----:B------:R-:W-:-:S06]  /*2860*/  UPLOP3.LUT UP2, UPT, UPT, UPT, UPT, 0x80, 0x8 ;  /* 0x000000000008789c */ /* 0x000fcc0003f4f070 */
[----:B------:R-:W-:-:S04]  /*2870*/  ULEA UR4, UR4, UR25, 0x18 ;  /* 0x0000001904047291 */ /* 0x000fc8000f8ec0ff */
[----:B------:R-:W-:Y:S02]  /*2880*/  ULEA UR26, UR28, UR4, 0x3 ;  /* 0x000000041c1a7291 */ /* 0x000fe4000f8e18ff */
[----:B------:R-:W-:-:S04]  /*2890*/  ULOP3.LUT UR4, UR5, 0xfffffffe, URZ, 0xc0, !UPT ;  /* 0xfffffffe05047892 */ /* 0x000fc8000f8ec0ff */
[----:B------:R-:W-:Y:S02]  /*28a0*/  UISETP.NE.AND UP0, UPT, UR6, UR4, UPT ;  /* 0x000000040600728c */ /* 0x000fe4000bf05270 */
[----:B------:R-:W-:Y:S01]  /*28b0*/  USHF.R.U32.HI UR4, URZ, 0x1, UR5 ;  /* 0x00000001ff047899 */ /* 0x000fe20008011605 */
[----:B------:R-:W2:Y:S01]  /*28c0*/  SYNCS.PHASECHK.TRANS64.TRYWAIT P0, [UR26+0x70], R6 ;  /* 0x00007006ff0075a7 */ /* 0x000ea2000800111a */
[----:B------:R-:W-:Y:S02]  /*28d0*/  UISETP.LT.AND UP0, UPT, UR6, URZ, UP0 ;  /* 0x000000ff0600728c */ /* 0x000fe40008701270 */
[----:B------:R-:W-:-:S09]  /*28e0*/  UIADD3 UR10, UPT, UPT, UR4, -0x1, URZ ;  /* 0xffffffff040a7890 */ /* 0x000fd2000fffe0ff */
[----:B------:R-:W-:-:S04]  /*28f0*/  @!UP0 UIADD3 UR10, UPT, UPT, UR4, URZ, URZ ;  /* 0x000000ff040a8290 */ /* 0x000fc8000fffe0ff */
[----:B------:R-:W-:Y:S01]  /*2900*/  ULEA UR10, UR10, UR22, 0x8 ;  /* 0x000000160a0a7291 */ /* 0x000fe2000f8e40ff */
[----:B-12---:R-:W-:Y:S11]  /*2910*/  @!P0 BRA `(.L_x_47) ;  /* 0x00000020007c8947 */ /* 0x006ff60003800000 */
.L_x_66:
[----:B------:R-:W-:-:S05]  /*2920*/  UMOV UR13, URZ ;  /* 0x000000ff000d7c82 */ /* 0x000fca0008000000 */
.L_x_49:
[----:B------:R-:W-:Y:S02]  /*2930*/  USHF.L.U32 UR9, UR13, 0x5, URZ ;  /* 0x000000050d097899 */ /* 0x000fe400080006ff */
[----:B------:R-:W-:Y:S02]  /*2940*/  UISETP.NE.AND UP0, UPT, UR23, URZ, UPT ;  /* 0x000000ff1700728c */ /* 0x000fe4000bf05270 */
[----:B------:R-:W-:-:S09]  /*2950*/  UIADD3 UR4, UPT, UPT, UR35, UR9, URZ ;  /* 0x0000000923047290 */ /* 0x000fd2000fffe0ff */
[----:B-1----:R-:W2:Y:S01]  /*2960*/  LDTM.x32 R36, tmem[UR4+0x20] ;  /* 0x00002004002479ee */ /* 0x002ea200082c0000 */
[----:B-1----:R-:W1:Y:S01]  /*2970*/  LDTM.x32 R4, tmem[UR4] ;  /* 0x00000004000479ee */ /* 0x002e6200082c0000 */
[----:B------:R-:W-:-:S04]  /*2980*/  ULEA UR4, UR29, UR13, 0x2 ;  /* 0x0000000d1d047291 */ /* 0x000fc8000f8e10ff */
[----:B------:R-:W-:-:S04]  /*2990*/  USHF.R.S32.HI UR8, URZ, 0x1f, UR4 ;  /* 0x0000001fff087899 */ /* 0x000fc80008011404 */
[----:B------:R-:W-:-:S04]  /*29a0*/  ULEA.HI UR8, UR8, UR4, URZ, 0x2 ;  /* 0x0000000408087291 */ /* 0x000fc8000f8f10ff */
[----:B------:R-:W-:-:S04]  /*29b0*/  ULOP3.LUT UR8, UR8, 0xfffffffc, URZ, 0xc0, !UPT ;  /* 0xfffffffc08087892 */ /* 0x000fc8000f8ec0ff */
[----:B------:R-:W-:Y:S02]  /*29c0*/  UIADD3 UR8, UPT, UPT, UR4, -UR8, URZ ;  /* 0x8000000804087290 */ /* 0x000fe4000fffe0ff */
[----:B------:R-:W-:Y:S01]  /*29d0*/  UIADD3 UR4, UPT, UPT, UR4, 0x1, URZ ;  /* 0x0000000104047890 */ /* 0x000fe2000fffe0ff */
[----:B--2---:R-:W-:Y:S01]  /*29e0*/  FMUL R58, R58, UR36 ;  /* 0x000000243a3a7c20 */ /* 0x004fe20008400000 */
[----:B-1----:R-:W-:Y:S01]  /*29f0*/  FMUL R11, R11, UR36 ;  /* 0x000000240b0b7c20 */ /* 0x002fe20008400000 */
[----:B------:R-:W-:Y:S01]  /*2a00*/  FMUL R10, R10, UR36 ;  /* 0x000000240a0a7c20 */ /* 0x000fe20008400000 */
[----:B------:R-:W-:Y:S01]  /*2a10*/  FMUL R9, R9, UR36 ;  /* 0x0000002409097c20 */ /* 0x000fe20008400000 */
[----:B------:R-:W-:Y:S01]  /*2a20*/  FMUL R8, R8, UR36 ;  /* 0x0000002408087c20 */ /* 0x000fe20008400000 */
[----:B------:R-:W-:Y:S01]  /*2a30*/  FMUL R75, R7, UR36 ;  /* 0x00000024074b7c20 */ /* 0x000fe20008400000 */
[----:B------:R-:W-:Y:S01]  /*2a40*/  FMUL R76, R6, UR36 ;  /* 0x00000024064c7c20 */ /* 0x000fe20008400000 */
[----:B------:R-:W-:Y:S01]  /*2a50*/  FMUL R77, R5, UR36 ;  /* 0x00000024054d7c20 */ /* 0x000fe20008400000 */
[----:B------:R-:W-:Y:S01]  /*2a60*/  FMUL R80, R4, UR36 ;  /* 0x0000002404507c20 */ /* 0x000fe20008400000 */
[----:B------:R-:W-:Y:S01]  /*2a70*/  MOV R78, UR8 ;  /* 0x00000008004e7c02 */ /* 0x000fe20008000f00 */
[----:B------:R-:W-:Y:S01]  /*2a80*/  FMUL R84, R58, -1.4426950216293334961 ;  /* 0xbfb8aa3b3a547820 */ /* 0x000fe20000400000 */
[----:B------:R-:W-:Y:S01]  /*2a90*/  F2FP.BF16.F32.PACK_AB R7, R11, R10 ;  /* 0x0000000a0b07723e */ /* 0x000fe200000010ff */
[----:B------:R-:W-:Y:S01]  /*2aa0*/  FMUL R19, R19, UR36 ;  /* 0x0000002413137c20 */ /* 0x000fe20008400000 */
[----:B------:R-:W-:Y:S01]  /*2ab0*/  F2FP.BF16.F32.PACK_AB R6, R9, R8 ;  /* 0x000000080906723e */ /* 0x000fe200000010ff */
[----:B------:R-:W-:Y:S01]  /*2ac0*/  FMUL R18, R18, UR36 ;  /* 0x0000002412127c20 */ /* 0x000fe20008400000 */
[----:B------:R-:W-:Y:S01]  /*2ad0*/  F2FP.BF16.F32.PACK_AB R5, R75, R76 ;  /* 0x0000004c4b05723e */ /* 0x000fe200000010ff */
[----:B------:R-:W-:Y:S01]  /*2ae0*/  FMUL R17, R17, UR36 ;  /* 0x0000002411117c20 */ /* 0x000fe20008400000 */
[----:B------:R-:W-:Y:S01]  /*2af0*/  F2FP.BF16.F32.PACK_AB R4, R77, R80 ;  /* 0x000000504d04723e */ /* 0x000fe200000010ff */
[----:B------:R-:W-:Y:S01]  /*2b00*/  FMUL R16, R16, UR36 ;  /* 0x0000002410107c20 */ /* 0x000fe20008400000 */
[----:B------:R-:W-:Y:S01]  /*2b10*/  LEA R79, R78, R3, 0xd ;  /* 0x000000034e4f7211 */ /* 0x000fe200078e68ff */
[----:B------:R-:W-:Y:S01]  /*2b20*/  FMUL R15, R15, UR36 ;  /* 0x000000240f0f7c20 */ /* 0x000fe20008400000 */
[----:B------:R-:W-:Y:S01]  /*2b30*/  FMUL R14, R14, UR36 ;  /* 0x000000240e0e7c20 */ /* 0x000fe20008400000 */
[----:B------:R-:W-:Y:S01]  /*2b40*/  FMUL R13, R13, UR36 ;  /* 0x000000240d0d7c20 */ /* 0x000fe20008400000 */
[----:B------:R-:W-:Y:S01]  /*2b50*/  FMUL R82, R12, UR36 ;  /* 0x000000240c527c20 */ /* 0x000fe20008400000 */
[----:B------:R-:W1:Y:S01]  /*2b60*/  MUFU.EX2 R84, R84 ;  /* 0x0000005400547308 */ /* 0x000e620000000800 */
[----:B------:R2:W-:Y:S01]  /*2b70*/  STS.128 [R79], R4 ;  /* 0x000000044f007388 */ /* 0x0005e20000000c00 */
[----:B------:R-:W-:Y:S01]  /*2b80*/  FMUL R12, R57, UR36 ;  /* 0x00000024390c7c20 */ /* 0x000fe20008400000 */
        /* <DEDUP_REMOVED lines=8> */
[----:B------:R-:W-:Y:S01]  /*2c10*/  LEA R27, R78, R69, 0xd ;  /* 0x000000454e1b7211 */ /* 0x000fe200078e68ff */
[----:B------:R-:W-:Y:S01]  /*2c20*/  FMUL R59, R59, UR36 ;  /* 0x000000243b3b7c20 */ /* 0x000fe20008400000 */
[----:B------:R-:W-:Y:S01]  /*2c30*/  FMUL R87, R12, -1.4426950216293334961 ;  /* 0xbfb8aa3b0c577820 */ /* 0x000fe20000400000 */
[----:B------:R-:W-:Y:S01]  /*2c40*/  FMUL R54, R54, UR36 ;  /* 0x0000002436367c20 */ /* 0x000fe20008400000 */
[----:B------:R-:W-:Y:S01]  /*2c50*/  FMUL R83, R57, -1.4426950216293334961 ;  /* 0xbfb8aa3b39537820 */ /* 0x000fe20000400000 */
[----:B------:R-:W-:Y:S01]  /*2c60*/  FMUL R81, R59, -1.4426950216293334961 ;  /* 0xbfb8aa3b3b517820 */ /* 0x000fe20000400000 */
[----:B-1----:R-:W-:Y:S01]  /*2c70*/  FADD R91, R84, 1 ;  /* 0x3f800000545b7421 */ /* 0x002fe20000000000 */
[----:B------:R-:W-:Y:S01]  /*2c80*/  FMUL R21, R54, -1.4426950216293334961 ;  /* 0xbfb8aa3b36157820 */ /* 0x000fe20000400000 */
[----:B------:R-:W-:Y:S01]  /*2c90*/  MUFU.EX2 R87, R87 ;  /* 0x0000005700577308 */ /* 0x000fe20000000800 */
[----:B------:R-:W-:Y:S01]  /*2ca0*/  FMUL R55, R55, UR36 ;  /* 0x0000002437377c20 */ /* 0x000fe20008400000 */
[----:B------:R-:W-:Y:S01]  /*2cb0*/  FMUL R48, R48, UR36 ;  /* 0x0000002430307c20 */ /* 0x000fe20008400000 */
[----:B------:R-:W-:Y:S01]  /*2cc0*/  FMUL R50, R50, UR36 ;  /* 0x0000002432327c20 */ /* 0x000fe20008400000 */
[----:B------:R-:W-:Y:S01]  /*2cd0*/  FMUL R49, R49, UR36 ;  /* 0x0000002431317c20 */ /* 0x000fe20008400000 */
[----:B------:R-:W-:Y:S01]  /*2ce0*/  FMUL R24, R55, -1.4426950216293334961 ;  /* 0xbfb8aa3b37187820 */ /* 0x000fe20000400000 */
[----:B------:R-:W-:Y:S01]  /*2cf0*/  FMUL R94, R48, -1.4426950216293334961 ;  /* 0xbfb8aa3b305e7820 */ /* 0x000fe20000400000 */
[----:B------:R-:W-:Y:S01]  /*2d00*/  FMUL R51, R51, UR36 ;  /* 0x0000002433337c20 */ /* 0x000fe20008400000 */
[----:B------:R-:W1:Y:S01]  /*2d10*/  MUFU.EX2 R81, R81 ;  /* 0x0000005100517308 */ /* 0x000e620000000800 */
[----:B------:R-:W-:Y:S01]  /*2d20*/  FMUL R46, R46, UR36 ;  /* 0x000000242e2e7c20 */ /* 0x000fe20008400000 */
[----:B------:R-:W-:Y:S01]  /*2d30*/  FMUL R44, R44, UR36 ;  /* 0x000000242c2c7c20 */ /* 0x000fe20008400000 */
[----:B------:R-:W-:Y:S01]  /*2d40*/  FMUL R93, R49, -1.4426950216293334961 ;  /* 0xbfb8aa3b315d7820 */ /* 0x000fe20000400000 */
[----:B------:R-:W-:Y:S01]  /*2d50*/  FMUL R47, R47, UR36 ;  /* 0x000000242f2f7c20 */ /* 0x000fe20008400000 */
[----:B--2---:R-:W-:Y:S01]  /*2d60*/  F2FP.BF16.F32.PACK_AB R7, R19, R18 ;  /* 0x000000121307723e */ /* 0x004fe200000010ff */
[----:B------:R-:W-:Y:S01]  /*2d70*/  FMUL R88, R51, -1.4426950216293334961 ;  /* 0xbfb8aa3b33587820 */ /* 0x000fe20000400000 */
[----:B------:R-:W-:Y:S01]  /*2d80*/  F2FP.BF16.F32.PACK_AB R6, R17, R16 ;  /* 0x000000101106723e */ /* 0x000fe200000010ff */
[----:B------:R-:W2:Y:S01]  /*2d90*/  MUFU.EX2 R21, R21 ;  /* 0x0000001500157308 */ /* 0x000ea20000000800 */
[----:B------:R-:W-:Y:S01]  /*2da0*/  F2FP.BF16.F32.PACK_AB R5, R15, R14 ;  /* 0x0000000e0f05723e */ /* 0x000fe200000010ff */
[----:B------:R-:W-:Y:S01]  /*2db0*/  FMUL R90, R44, -1.4426950216293334961 ;  /* 0xbfb8aa3b2c5a7820 */ /* 0x000fe20000400000 */
[----:B------:R-:W-:Y:S01]  /*2dc0*/  F2FP.BF16.F32.PACK_AB R4, R13, R82 ;  /* 0x000000520d04723e */ /* 0x000fe200000010ff */
[----:B------:R-:W-:Y:S01]  /*2dd0*/  FMUL R89, R47, -1.4426950216293334961 ;  /* 0xbfb8aa3b2f597820 */ /* 0x000fe20000400000 */
[----:B------:R-:W-:Y:S01]  /*2de0*/  LEA R79, R78, R68, 0xd ;  /* 0x000000444e4f7211 */ /* 0x000fe200078e68ff */
[----:B------:R-:W-:Y:S01]  /*2df0*/  FMUL R45, R45, UR36 ;  /* 0x000000242d2d7c20 */ /* 0x000fe20008400000 */
[----:B------:R-:W-:Y:S01]  /*2e00*/  FMUL R42, R42, UR36 ;  /* 0x000000242a2a7c20 */ /* 0x000fe20008400000 */
[----:B------:R-:W-:Y:S01]  /*2e10*/  MUFU.EX2 R24, R24 ;  /* 0x0000001800187308 */ /* 0x000fe20000000800 */
[----:B-1----:R-:W-:Y:S01]  /*2e20*/  FADD R81, R81, 1 ;  /* 0x3f80000051517421 */ /* 0x002fe20000000000 */
[----:B------:R1:W-:Y:S01]  /*2e30*/  STS.128 [R79], R4 ;  /* 0x000000044f007388 */ /* 0x0003e20000000c00 */
[----:B------:R-:W-:Y:S01]  /*2e40*/  FMUL R86, R45, -1.4426950216293334961 ;  /* 0xbfb8aa3b2d567820 */ /* 0x000fe20000400000 */
[----:B------:R-:W-:Y:S01]  /*2e50*/  FMUL R39, R39, UR36 ;  /* 0x0000002427277c20 */ /* 0x000fe20008400000 */
[----:B------:R-:W-:Y:S01]  /*2e60*/  FMUL R66, R66, UR36 ;  /* 0x0000002442427c20 */ /* 0x000fe20008400000 */
[----:B------:R-:W-:Y:S01]  /*2e70*/  FMUL R64, R64, UR36 ;  /* 0x0000002440407c20 */ /* 0x000fe20008400000 */
[----:B------:R-:W-:Y:S01]  /*2e80*/  FMUL R63, R63, UR36 ;  /* 0x000000243f3f7c20 */ /* 0x000fe20008400000 */
[----:B------:R2:W-:Y:S01]  /*2e90*/  MUFU.RCP R84, R81 ;  /* 0x0000005100547308 */ /* 0x0005e20000001000 */
[----:B------:R-:W-:Y:S01]  /*2ea0*/  FMUL R67, R67, UR36 ;  /* 0x0000002443437c20 */ /* 0x000fe20008400000 */
[----:B------:R-:W-:Y:S01]  /*2eb0*/  FMUL R65, R65, UR36 ;  /* 0x0000002441417c20 */ /* 0x000fe20008400000 */
[----:B------:R-:W-:Y:S01]  /*2ec0*/  FMUL R60, R60, UR36 ;  /* 0x000000243c3c7c20 */ /* 0x000fe20008400000 */
[----:B------:R-:W-:Y:S01]  /*2ed0*/  USHF.R.S32.HI UR6, URZ, 0x1f, UR4 ;  /* 0x0000001fff067899 */ /* 0x000fe20008011404 */
[----:B------:R-:W-:Y:S01]  /*2ee0*/  FMUL R29, R29, UR36 ;  /* 0x000000241d1d7c20 */ /* 0x000fe20008400000 */
[----:B------:R-:W-:-:S02]  /*2ef0*/  LEA R78, R78, R70, 0xd ;  /* 0x000000464e4e7211 */ /* 0x000fc400078e68ff */
[----:B------:R-:W-:Y:S01]  /*2f00*/  MUFU.EX2 R94, R94 ;  /* 0x0000005e005e7308 */ /* 0x000fe20000000800 */
[----:B------:R-:W-:-:S04]  /*2f10*/  ULEA.HI UR6, UR6, UR4, URZ, 0x2 ;  /* 0x0000000406067291 */ /* 0x000fc8000f8f10ff */
[----:B------:R-:W-:-:S03]  /*2f20*/  ULOP3.LUT UR6, UR6, 0xfffffffc, URZ, 0xc0, !UPT ;  /* 0xfffffffc06067892 */ /* 0x000fc6000f8ec0ff */
[----:B------:R-:W-:Y:S01]  /*2f30*/  MUFU.EX2 R93, R93 ;  /* 0x0000005d005d7308 */ /* 0x000fe20000000800 */
[----:B--2---:R-:W-:Y:S01]  /*2f40*/  FADD R81, R21, 1 ;  /* 0x3f80000015517421 */ /* 0x004fe20000000000 */
[----:B------:R-:W-:Y:S02]  /*2f50*/  UIADD3 UR6, UPT, UPT, UR4, -UR6, URZ ;  /* 0x8000000604067290 */ /* 0x000fe4000fffe0ff */
[----:B------:R-:W-:-:S04]  /*2f60*/  USHF.R.U32.HI UR4, URZ, 0x1, UR13 ;  /* 0x00000001ff047899 */ /* 0x000fc8000801160d */
[----:B------:R-:W2:Y:S01]  /*2f70*/  MUFU.RCP R81, R81 ;  /* 0x0000005100517308 */ /* 0x000ea20000001000 */
[----:B-1----:R-:W-:Y:S01]  /*2f80*/  FMUL R79, R20, UR36 ;  /* 0x00000024144f7c20 */ /* 0x002fe20008400000 */
[----:B------:R-:W-:Y:S01]  /*2f90*/  F2FP.BF16.F32.PACK_AB R7, R85, R92 ;  /* 0x0000005c5507723e */ /* 0x000fe200000010ff */
[----:B------:R-:W-:Y:S01]  /*2fa0*/  ULEA UR4, UR29, UR4, 0x2 ;  /* 0x000000041d047291 */ /* 0x000fe2000f8e10ff */
[----:B------:R-:W-:Y:S02]  /*2fb0*/  F2FP.BF16.F32.PACK_AB R6, R25, R26 ;  /* 0x0000001a1906723e */ /* 0x000fe400000010ff */
[----:B------:R-:W-:Y:S01]  /*2fc0*/  F2FP.BF16.F32.PACK_AB R5, R23, R22 ;  /* 0x000000161705723e */ /* 0x000fe200000010ff */
[----:B------:R-:W-:Y:S01]  /*2fd0*/  ULEA.HI UR12, UR4, UR4, URZ, 0x1 ;  /* 0x00000004040c7291 */ /* 0x000fe2000f8f08ff */
[----:B------:R-:W-:Y:S01]  /*2fe0*/  F2FP.BF16.F32.PACK_AB R4, R56, R79 ;  /* 0x0000004f3804723e */ /* 0x000fe200000010ff */
[----:B------:R1:W3:Y:S02]  /*2ff0*/  MUFU.EX2 R20, R83 ;  /* 0x0000005300147308 */ /* 0x0002e40000000800 */
[----:B------:R-:W-:-:S02]  /*3000*/  ULOP3.LUT UR12, UR12, 0xfffffffe, URZ, 0xc0, !UPT ;  /* 0xfffffffe0c0c7892 */ /* 0x000fc4000f8ec0ff */
[----:B------:R3:W-:Y:S02]  /*3010*/  STS.128 [R27], R4 ;  /* 0x000000041b007388 */ /* 0x0007e40000000c00 */
[----:B------:R-:W-:Y:S01]  /*3020*/  UIADD3 UR12, UPT, UPT, UR4, -UR12, URZ ;  /* 0x8000000c040c7290 */ /* 0x000fe2000fffe0ff */
[----:B--2---:R-:W-:Y:S01]  /*3030*/  FMUL R81, R54, R81 ;  /* 0x0000005136517220 */ /* 0x004fe20000400000 */
[----:B------:R-:W-:Y:S03]  /*3040*/  MUFU.EX2 R88, R88 ;  /* 0x0000005800587308 */ /* 0x000fe60000000800 */
[----:B------:R-:W-:Y:S01]  /*3050*/  FMUL R22, R22, R81 ;  /* 0x0000005116167220 */ /* 0x000fe20000400000 */
[----:B-1----:R-:W-:-:S04]  /*3060*/  FMUL R83, R50, -1.4426950216293334961 ;  /* 0xbfb8aa3b32537820 */ /* 0x002fc80000400000 */
[----:B------:R-:W1:Y:S08]  /*3070*/  MUFU.EX2 R90, R90 ;  /* 0x0000005a005a7308 */ /* 0x000e700000000800 */
[----:B------:R-:W-:Y:S08]  /*3080*/  MUFU.EX2 R89, R89 ;  /* 0x0000005900597308 */ /* 0x000ff00000000800 */
[----:B------:R-:W-:Y:S01]  /*3090*/  MUFU.EX2 R86, R86 ;  /* 0x0000005600567308 */ /* 0x000fe20000000800 */
[----:B---3--:R-:W-:Y:S01]  /*30a0*/  FADD R6, R20, 1 ;  /* 0x3f80000014067421 */ /* 0x008fe20000000000 */
[----:B------:R-:W-:Y:S01]  /*30b0*/  FMUL R20, R59, R84 ;  /* 0x000000543b147220 */ /* 0x000fe20000400000 */
[----:B------:R-:W-:Y:S01]  /*30c0*/  FMUL R7, R43, UR36 ;  /* 0x000000242b077c20 */ /* 0x000fe20008400000 */
[----:B-1----:R-:W-:-:S02]  /*30d0*/  FADD R90, R90, 1 ;  /* 0x3f8000005a5a7421 */ /* 0x002fc40000000000 */
[----:B------:R-:W-:Y:S01]  /*30e0*/  FMUL R20, R85, R20 ;  /* 0x0000001455147220 */ /* 0x000fe20000400000 */
[----:B------:R-:W-:Y:S01]  /*30f0*/  FMUL R43, R7, -1.4426950216293334961 ;  /* 0xbfb8aa3b072b7820 */ /* 0x000fe20000400000 */
[----:B------:R-:W1:Y:S08]  /*3100*/  MUFU.RCP R5, R91 ;  /* 0x0000005b00057308 */ /* 0x000e700000001000 */
[----:B------:R-:W2:Y:S08]  /*3110*/  MUFU.RCP R6, R6 ;  /* 0x0000000600067308 */ /* 0x000eb00000001000 */
[----:B------:R3:W4:Y:S01]  /*3120*/  MUFU.EX2 R4, R83 ;  /* 0x0000005300047308 */ /* 0x0007220000000800 */
[----:B-1----:R-:W-:-:S04]  /*3130*/  FMUL R5, R58, R5 ;  /* 0x000000053a057220 */ /* 0x002fc80000400000 */
[----:B------:R-:W-:Y:S01]  /*3140*/  FMUL R27, R92, R5 ;  /* 0x000000055c1b7220 */ /* 0x000fe20000400000 */
[----:B------:R-:W-:Y:S01]  /*3150*/  FADD R5, R87, 1 ;  /* 0x3f80000057057421 */ /* 0x000fe20000000000 */
[----:B------:R-:W-:Y:S01]  /*3160*/  FMUL R92, R42, -1.4426950216293334961 ;  /* 0xbfb8aa3b2a5c7820 */ /* 0x000fe20000400000 */
[----:B------:R-:W-:Y:S01]  /*3170*/  MUFU.EX2 R43, R43 ;  /* 0x0000002b002b7308 */ /* 0x000fe20000000800 */
[----:B--2---:R-:W-:Y:S01]  /*3180*/  FMUL R21, R57, R6 ;  /* 0x0000000639157220 */ /* 0x004fe20000400000 */
[----:B------:R-:W-:Y:S01]  /*3190*/  FMUL R6, R41, UR36 ;  /* 0x0000002429067c20 */ /* 0x000fe20008400000 */
[----:B------:R-:W-:Y:S01]  /*31a0*/  FADD R41, R94, 1 ;  /* 0x3f8000005e297421 */ /* 0x000fe20000000000 */
[----:B------:R-:W-:Y:S01]  /*31b0*/  FMUL R87, R39, -1.4426950216293334961 ;  /* 0xbfb8aa3b27577820 */ /* 0x000fe20000400000 */
[----:B------:R-:W-:Y:S01]  /*31c0*/  FMUL R26, R26, R21 ;  /* 0x000000151a1a7220 */ /* 0x000fe20000400000 */
[----:B------:R-:W-:Y:S01]  /*31d0*/  FMUL R85, R6, -1.4426950216293334961 ;  /* 0xbfb8aa3b06557820 */ /* 0x000fe20000400000 */
[----:B------:R-:W-:Y:S01]  /*31e0*/  F2FP.BF16.F32.PACK_AB R27, R20, R27 ;  /* 0x0000001b141b723e */ /* 0x000fe200000010ff */
[----:B------:R-:W1:Y:S01]  /*31f0*/  MUFU.RCP R5, R5 ;  /* 0x0000000500057308 */ /* 0x000e620000001000 */
[----:B---3--:R-:W-:Y:S01]  /*3200*/  FMUL R83, R46, -1.4426950216293334961 ;  /* 0xbfb8aa3b2e537820 */ /* 0x008fe20000400000 */
[----:B----4-:R-:W-:-:S06]  /*3210*/  FADD R81, R4, 1 ;  /* 0x3f80000004517421 */ /* 0x010fcc0000000000 */
[----:B------:R-:W2:Y:S08]  /*3220*/  MUFU.RCP R41, R41 ;  /* 0x0000002900297308 */ /* 0x000eb00000001000 */
[----:B------:R-:W3:Y:S01]  /*3230*/  MUFU.EX2 R83, R83 ;  /* 0x0000005300537308 */ /* 0x000ee20000000800 */
[----:B-1----:R-:W-:Y:S01]  /*3240*/  FMUL R84, R12, R5 ;  /* 0x000000050c547220 */ /* 0x002fe20000400000 */
[----:B------:R-:W-:Y:S01]  /*3250*/  FMUL R5, R40, UR36 ;  /* 0x0000002428057c20 */ /* 0x000fe20008400000 */
[----:B------:R-:W-:-:S02]  /*3260*/  FADD R40, R24, 1 ;  /* 0x3f80000018287421 */ /* 0x000fc40000000000 */
[----:B------:R-:W-:Y:S01]  /*3270*/  FMUL R21, R25, R84 ;  /* 0x0000005419157220 */ /* 0x000fe20000400000 */
[----:B------:R-:W-:Y:S01]  /*3280*/  FADD R84, R88, 1 ;  /* 0x3f80000058547421 */ /* 0x000fe20000000000 */
[----:B------:R-:W-:Y:S01]  /*3290*/  FMUL R91, R5, -1.4426950216293334961 ;  /* 0xbfb8aa3b055b7820 */ /* 0x000fe20000400000 */
[----:B------:R-:W1:Y:S01]  /*32a0*/  MUFU.RCP R24, R40 ;  /* 0x0000002800187308 */ /* 0x000e620000001000 */
[----:B--2---:R-:W-:Y:S01]  /*32b0*/  FMUL R41, R48, R41 ;  /* 0x0000002930297220 */ /* 0x004fe20000400000 */
[----:B------:R-:W-:-:S06]  /*32c0*/  F2FP.BF16.F32.PACK_AB R26, R21, R26 ;  /* 0x0000001a151a723e */ /* 0x000fcc00000010ff */
[----:B------:R-:W2:Y:S01]  /*32d0*/  MUFU.RCP R81, R81 ;  /* 0x0000005100517308 */ /* 0x000ea20000001000 */
[----:B---3--:R-:W-:Y:S01]  /*32e0*/  FADD R94, R83, 1 ;  /* 0x3f800000535e7421 */ /* 0x008fe20000000000 */
[----:B------:R-:W-:-:S06]  /*32f0*/  FMUL R83, R53, UR36 ;  /* 0x0000002435537c20 */ /* 0x000fcc0008400000 */
[----:B------:R-:W-:Y:S01]  /*3300*/  MUFU.RCP R53, R90 ;  /* 0x0000005a00357308 */ /* 0x000fe20000001000 */
[----:B-1----:R-:W-:Y:S01]  /*3310*/  FMUL R4, R55, R24 ;  /* 0x0000001837047220 */ /* 0x002fe20000400000 */
[----:B------:R-:W-:-:S03]  /*3320*/  FMUL R40, R37, UR36 ;  /* 0x0000002425287c20 */ /* 0x000fc60008400000 */
[----:B------:R-:W-:Y:S01]  /*3330*/  FMUL R25, R23, R4 ;  /* 0x0000000417197220 */ /* 0x000fe20000400000 */
[----:B------:R-:W-:Y:S01]  /*3340*/  FMUL R4, R38, UR36 ;  /* 0x0000002426047c20 */ /* 0x000fe20008400000 */
[----:B------:R-:W-:Y:S01]  /*3350*/  FADD R38, R93, 1 ;  /* 0x3f8000005d267421 */ /* 0x000fe20000000000 */
[----:B------:R-:W-:Y:S01]  /*3360*/  FADD R93, R89, 1 ;  /* 0x3f800000595d7421 */ /* 0x000fe20000000000 */
[----:B--2---:R-:W-:Y:S01]  /*3370*/  FMUL R23, R50, R81 ;  /* 0x0000005132177220 */ /* 0x004fe20000400000 */
[----:B------:R-:W-:Y:S01]  /*3380*/  FMUL R81, R36, UR36 ;  /* 0x0000002424517c20 */ /* 0x000fe20008400000 */
[----:B------:R1:W2:Y:S01]  /*3390*/  MUFU.RCP R24, R84 ;  /* 0x0000005400187308 */ /* 0x0002a20000001000 */
[----:B------:R-:W-:Y:S01]  /*33a0*/  FMUL R36, R16, R41 ;  /* 0x0000002910247220 */ /* 0x000fe20000400000 */
[----:B------:R-:W-:Y:S01]  /*33b0*/  FADD R89, R86, 1 ;  /* 0x3f80000056597421 */ /* 0x000fe20000000000 */
[----:B------:R-:W-:Y:S01]  /*33c0*/  FMUL R88, R4, -1.4426950216293334961 ;  /* 0xbfb8aa3b04587820 */ /* 0x000fe20000400000 */
[----:B------:R-:W-:Y:S01]  /*33d0*/  FMUL R23, R18, R23 ;  /* 0x0000001712177220 */ /* 0x000fe20000400000 */
[----:B------:R-:W-:Y:S01]  /*33e0*/  FMUL R16, R83, -1.4426950216293334961 ;  /* 0xbfb8aa3b53107820 */ /* 0x000fe20000400000 */
[----:B------:R-:W-:Y:S01]  /*33f0*/  FMUL R18, R40, -1.4426950216293334961 ;  /* 0xbfb8aa3b28127820 */ /* 0x000fe20000400000 */
[----:B------:R-:W-:Y:S01]  /*3400*/  F2FP.BF16.F32.PACK_AB R25, R25, R22 ;  /* 0x000000161919723e */ /* 0x000fe200000010ff */
[----:B------:R-:W3:Y:S08]  /*3410*/  MUFU.RCP R38, R38 ;  /* 0x0000002600267308 */ /* 0x000ef00000001000 */
[----:B------:R-:W4:Y:S01]  /*3420*/  MUFU.RCP R41, R94 ;  /* 0x0000005e00297308 */ /* 0x000f220000001000 */
[----:B-1----:R-:W-:Y:S01]  /*3430*/  FMUL R84, R52, UR36 ;  /* 0x0000002434547c20 */ /* 0x002fe20008400000 */
[----:B--2---:R-:W-:-:S04]  /*3440*/  FMUL R24, R51, R24 ;  /* 0x0000001833187220 */ /* 0x004fc80000400000 */
[----:B------:R-:W-:Y:S01]  /*3450*/  FMUL R24, R19, R24 ;  /* 0x0000001813187220 */ /* 0x000fe20000400000 */
[----:B------:R-:W-:Y:S01]  /*3460*/  FMUL R19, R81, -1.4426950216293334961 ;  /* 0xbfb8aa3b51137820 */ /* 0x000fe20000400000 */
[----:B------:R1:W2:Y:S01]  /*3470*/  MUFU.RCP R52, R93 ;  /* 0x0000005d00347308 */ /* 0x0002a20000001000 */
[----:B---3--:R-:W-:Y:S02]  /*3480*/  FMUL R38, R49, R38 ;  /* 0x0000002631267220 */ /* 0x008fe40000400000 */
[----:B------:R-:W-:Y:S02]  /*3490*/  F2FP.BF16.F32.PACK_AB R23, R24, R23 ;  /* 0x000000171817723e */ /* 0x000fe400000010ff */
[----:B------:R-:W-:Y:S01]  /*34a0*/  FMUL R37, R17, R38 ;  /* 0x0000002611257220 */ /* 0x000fe20000400000 */
[----:B------:R-:W-:Y:S02]  /*34b0*/  FMUL R17, R84, -1.4426950216293334961 ;  /* 0xbfb8aa3b54117820 */ /* 0x000fe40000400000 */
[----:B------:R-:W3:Y:S01]  /*34c0*/  MUFU.EX2 R92, R92 ;  /* 0x0000005c005c7308 */ /* 0x000ee20000000800 */
[----:B----4-:R-:W-:Y:S01]  /*34d0*/  FMUL R41, R46, R41 ;  /* 0x000000292e297220 */ /* 0x010fe20000400000 */
[----:B------:R-:W-:-:S03]  /*34e0*/  F2FP.BF16.F32.PACK_AB R22, R37, R36 ;  /* 0x000000242516723e */ /* 0x000fc600000010ff */
[----:B------:R-:W-:Y:S01]  /*34f0*/  FMUL R38, R14, R41 ;  /* 0x000000290e267220 */ /* 0x000fe20000400000 */
[----:B------:R-:W-:Y:S02]  /*3500*/  FMUL R14, R67, -1.4426950216293334961 ;  /* 0xbfb8aa3b430e7820 */ /* 0x000fe40000400000 */
[----:B------:R-:W4:Y:S01]  /*3510*/  MUFU.EX2 R91, R91 ;  /* 0x0000005b005b7308 */ /* 0x000f220000000800 */
[----:B-1----:R-:W-:Y:S01]  /*3520*/  FMUL R93, R44, R53 ;  /* 0x000000352c5d7220 */ /* 0x002fe20000400000 */
[----:B--2---:R-:W-:-:S03]  /*3530*/  FMUL R86, R47, R52 ;  /* 0x000000342f567220 */ /* 0x004fc60000400000 */
[----:B------:R-:W-:Y:S01]  /*3540*/  FMUL R82, R82, R93 ;  /* 0x0000005d52527220 */ /* 0x000fe20000400000 */
[----:B------:R-:W-:Y:S01]  /*3550*/  FMUL R41, R15, R86 ;  /* 0x000000560f297220 */ /* 0x000fe20000400000 */
[----:B------:R-:W-:Y:S01]  /*3560*/  FADD R93, R43, 1 ;  /* 0x3f8000002b5d7421 */ /* 0x000fe20000000000 */
[----:B------:R-:W1:Y:S01]  /*3570*/  MUFU.EX2 R85, R85 ;  /* 0x0000005500557308 */ /* 0x000e620000000800 */
[----:B---3--:R-:W-:Y:S01]  /*3580*/  FADD R92, R92, 1 ;  /* 0x3f8000005c5c7421 */ /* 0x008fe20000000000 */
[----:B------:R-:W-:Y:S01]  /*3590*/  FMUL R15, R66, -1.4426950216293334961 ;  /* 0xbfb8aa3b420f7820 */ /* 0x000fe20000400000 */
[----:B------:R-:W-:-:S05]  /*35a0*/  F2FP.BF16.F32.PACK_AB R21, R41, R38 ;  /* 0x000000262915723e */ /* 0x000fca00000010ff */
[----:B------:R-:W2:Y:S01]  /*35b0*/  MUFU.RCP R52, R89 ;  /* 0x0000005900347308 */ /* 0x000ea20000001000 */
[----:B----4-:R-:W-:-:S07]  /*35c0*/  FADD R86, R91, 1 ;  /* 0x3f8000005b567421 */ /* 0x010fce0000000000 */
[----:B------:R-:W3:Y:S01]  /*35d0*/  MUFU.RCP R53, R92 ;  /* 0x0000005c00357308 */ /* 0x000ee20000001000 */
[----:B-1----:R-:W-:-:S07]  /*35e0*/  FADD R91, R85, 1 ;  /* 0x3f800000555b7421 */ /* 0x002fce0000000000 */
[----:B------:R-:W1:Y:S01]  /*35f0*/  MUFU.RCP R90, R93 ;  /* 0x0000005d005a7308 */ /* 0x000e620000001000 */
[----:B--2---:R-:W-:-:S04]  /*3600*/  FMUL R52, R45, R52 ;  /* 0x000000342d347220 */ /* 0x004fc80000400000 */
[----:B------:R-:W-:Y:S01]  /*3610*/  FMUL R43, R13, R52 ;  /* 0x000000340d2b7220 */ /* 0x000fe20000400000 */
[----:B------:R-:W-:Y:S02]  /*3620*/  FMUL R13, R65, -1.4426950216293334961 ;  /* 0xbfb8aa3b410d7820 */ /* 0x000fe40000400000 */
[----:B------:R-:W2:Y:S01]  /*3630*/  MUFU.RCP R86, R86 ;  /* 0x0000005600567308 */ /* 0x000ea20000001000 */
[----:B---3--:R-:W-:Y:S01]  /*3640*/  FMUL R53, R42, R53 ;  /* 0x000000352a357220 */ /* 0x008fe20000400000 */
[----:B------:R-:W-:-:S03]  /*3650*/  F2FP.BF16.F32.PACK_AB R20, R43, R82 ;  /* 0x000000522b14723e */ /* 0x000fc600000010ff */
[----:B------:R-:W-:Y:S01]  /*3660*/  FMUL R52, R10, R53 ;  /* 0x000000350a347220 */ /* 0x000fe20000400000 */
[----:B------:R-:W-:Y:S02]  /*3670*/  FMUL R10, R63, -1.4426950216293334961 ;  /* 0xbfb8aa3b3f0a7820 */ /* 0x000fe40000400000 */
[----:B------:R-:W3:Y:S01]  /*3680*/  MUFU.RCP R91, R91 ;  /* 0x0000005b005b7308 */ /* 0x000ee20000001000 */
[C---:B-1----:R-:W-:Y:S01]  /*3690*/  FMUL R90, R7.reuse, R90 ;  /* 0x0000005a075a7220 */ /* 0x042fe20000400000 */
[----:B------:R-:W-:-:S03]  /*36a0*/  F2FP.BF16.F32.PACK_AB R7, R7, R42 ;  /* 0x0000002a0707723e */ /* 0x000fc600000010ff */
[----:B------:R-:W-:Y:S01]  /*36b0*/  FMUL R53, R11, R90 ;  /* 0x0000005a0b357220 */ /* 0x000fe20000400000 */
[----:B------:R-:W-:Y:S02]  /*36c0*/  FMUL R11, R64, -1.4426950216293334961 ;  /* 0xbfb8aa3b400b7820 */ /* 0x000fe40000400000 */
[----:B------:R-:W1:Y:S01]  /*36d0*/  MUFU.EX2 R19, R19 ;  /* 0x0000001300137308 */ /* 0x000e620000000800 */
[----:B--2---:R-:W-:Y:S01]  /*36e0*/  FMUL R85, R5, R86 ;  /* 0x0000005605557220 */ /* 0x004fe20000400000 */
[----:B------:R-:W-:-:S03]  /*36f0*/  FMUL R86, R62, UR36 ;  /* 0x000000243e567c20 */ /* 0x000fc60008400000 */
[----:B------:R-:W-:Y:S01]  /*3700*/  FMUL R62, R8, R85 ;  /* 0x00000055083e7220 */ /* 0x000fe20000400000 */
[----:B------:R-:W-:Y:S01]  /*3710*/  FMUL R85, R61, UR36 ;  /* 0x000000243d557c20 */ /* 0x000fe20008400000 */
[----:B------:R-:W-:Y:S01]  /*3720*/  FMUL R89, R86, -1.4426950216293334961 ;  /* 0xbfb8aa3b56597820 */ /* 0x000fe20000400000 */
[----:B------:R-:W2:Y:S01]  /*3730*/  MUFU.EX2 R87, R87 ;  /* 0x0000005700577308 */ /* 0x000ea20000000800 */
[C---:B---3--:R-:W-:Y:S01]  /*3740*/  FMUL R90, R6.reuse, R91 ;  /* 0x0000005b065a7220 */ /* 0x048fe20000400000 */
[----:B------:R-:W-:Y:S01]  /*3750*/  FMUL R8, R85, -1.4426950216293334961 ;  /* 0xbfb8aa3b55087820 */ /* 0x000fe20000400000 */
[----:B------:R-:W-:Y:S02]  /*3760*/  F2FP.BF16.F32.PACK_AB R6, R6, R5 ;  /* 0x000000050606723e */ /* 0x000fe400000010ff */
[----:B------:R-:W-:Y:S01]  /*3770*/  FMUL R61, R9, R90 ;  /* 0x0000005a093d7220 */ /* 0x000fe20000400000 */
[----:B------:R-:W-:Y:S01]  /*3780*/  FMUL R9, R60, -1.4426950216293334961 ;  /* 0xbfb8aa3b3c097820 */ /* 0x000fe20000400000 */
[----:B------:R-:W-:Y:S01]  /*3790*/  F2FP.BF16.F32.PACK_AB R5, R39, R4 ;  /* 0x000000042705723e */ /* 0x000fe200000010ff */
[----:B------:R-:W3:Y:S01]  /*37a0*/  MUFU.EX2 R88, R88 ;  /* 0x0000005800587308 */ /* 0x000ee20000000800 */
[----:B-1----:R-:W-:-:S07]  /*37b0*/  FADD R90, R19, 1 ;  /* 0x3f800000135a7421 */ /* 0x002fce0000000000 */
[----:B------:R-:W1:Y:S01]  /*37c0*/  MUFU.EX2 R16, R16 ;  /* 0x0000001000107308 */ /* 0x000e620000000800 */
[----:B--2---:R-:W-:-:S07]  /*37d0*/  FADD R87, R87, 1 ;  /* 0x3f80000057577421 */ /* 0x004fce0000000000 */
[----:B------:R-:W2:Y:S01]  /*37e0*/  MUFU.EX2 R18, R18 ;  /* 0x0000001200127308 */ /* 0x000ea20000000800 */
[----:B---3--:R-:W-:-:S07]  /*37f0*/  FADD R91, R88, 1 ;  /* 0x3f800000585b7421 */ /* 0x008fce0000000000 */
[----:B------:R-:W3:Y:S01]  /*3800*/  MUFU.EX2 R17, R17 ;  /* 0x0000001100117308 */ /* 0x000ee20000000800 */
[----:B-1----:R-:W-:-:S07]  /*3810*/  FADD R16, R16, 1 ;  /* 0x3f80000010107421 */ /* 0x002fce0000000000 */
[----:B------:R-:W1:Y:S01]  /*3820*/  MUFU.EX2 R15, R15 ;  /* 0x0000000f000f7308 */ /* 0x000e620000000800 */
[----:B--2---:R-:W-:-:S07]  /*3830*/  FADD R18, R18, 1 ;  /* 0x3f80000012127421 */ /* 0x004fce0000000000 */
[----:B------:R-:W-:Y:S01]  /*3840*/  MUFU.EX2 R11, R11 ;  /* 0x0000000b000b7308 */ /* 0x000fe20000000800 */
[----:B---3--:R-:W-:-:S07]  /*3850*/  FADD R17, R17, 1 ;  /* 0x3f80000011117421 */ /* 0x008fce0000000000 */
[----:B------:R-:W-:Y:S01]  /*3860*/  MUFU.RCP R90, R90 ;  /* 0x0000005a005a7308 */ /* 0x000fe20000001000 */
[----:B-1----:R-:W-:-:S07]  /*3870*/  FADD R15, R15, 1 ;  /* 0x3f8000000f0f7421 */ /* 0x002fce0000000000 */
[----:B------:R-:W1:Y:S08]  /*3880*/  MUFU.EX2 R10, R10 ;  /* 0x0000000a000a7308 */ /* 0x000e700000000800 */
[----:B------:R-:W2:Y:S08]  /*3890*/  MUFU.EX2 R14, R14 ;  /* 0x0000000e000e7308 */ /* 0x000eb00000000800 */
[----:B------:R-:W3:Y:S01]  /*38a0*/  MUFU.EX2 R8, R8 ;  /* 0x0000000800087308 */ /* 0x000ee20000000800 */
[----:B-1----:R-:W-:-:S07]  /*38b0*/  FADD R10, R10, 1 ;  /* 0x3f8000000a0a7421 */ /* 0x002fce0000000000 */
[----:B------:R-:W1:Y:S01]  /*38c0*/  MUFU.EX2 R13, R13 ;  /* 0x0000000d000d7308 */ /* 0x000e620000000800 */
[----:B--2---:R-:W-:-:S07]  /*38d0*/  FADD R14, R14, 1 ;  /* 0x3f8000000e0e7421 */ /* 0x004fce0000000000 */
[----:B------:R-:W-:Y:S01]  /*38e0*/  MUFU.EX2 R89, R89 ;  /* 0x0000005900597308 */ /* 0x000fe20000000800 */
[----:B---3--:R-:W-:-:S07]  /*38f0*/  FADD R8, R8, 1 ;  /* 0x3f80000008087421 */ /* 0x008fce0000000000 */
[----:B------:R-:W2:Y:S01]  /*3900*/  MUFU.EX2 R9, R9 ;  /* 0x0000000900097308 */ /* 0x000ea20000000800 */
[----:B-1----:R-:W-:-:S07]  /*3910*/  FADD R13, R13, 1 ;  /* 0x3f8000000d0d7421 */ /* 0x002fce0000000000 */
[----:B------:R1:W3:Y:S08]  /*3920*/  MUFU.RCP R88, R87 ;  /* 0x0000005700587308 */ /* 0x0002f00000001000 */
[----:B------:R-:W4:Y:S01]  /*3930*/  MUFU.RCP R19, R18 ;  /* 0x0000001200137308 */ /* 0x000f220000001000 */
[----:B--2---:R-:W-:-:S07]  /*3940*/  FADD R9, R9, 1 ;  /* 0x3f80000009097421 */ /* 0x004fce0000000000 */
[----:B------:R-:W2:Y:S01]  /*3950*/  MUFU.RCP R16, R16 ;  /* 0x0000001000107308 */ /* 0x000ea20000001000 */
[----:B-1----:R-:W-:Y:S01]  /*3960*/  FADD R87, R11, 1 ;  /* 0x3f8000000b577421 */ /* 0x002fe20000000000 */
[----:B------:R-:W-:Y:S01]  /*3970*/  FMUL R11, R81, R90 ;  /* 0x0000005a510b7220 */ /* 0x000fe20000400000 */
[----:B---3--:R-:W-:Y:S01]  /*3980*/  FMUL R88, R39, R88 ;  /* 0x0000005827587220 */ /* 0x008fe20000400000 */
[----:B------:R-:W-:Y:S01]  /*3990*/  FMUL R90, R34, UR36 ;  /* 0x00000024225a7c20 */ /* 0x000fe20008400000 */
[----:B------:R-:W-:Y:S01]  /*39a0*/  MOV R39, UR6 ;  /* 0x0000000600277c02 */ /* 0x000fe20008000f00 */
[----:B------:R-:W-:Y:S01]  /*39b0*/  FMUL R80, R80, R11 ;  /* 0x0000000b50507220 */ /* 0x000fe20000400000 */
[----:B------:R-:W-:Y:S01]  /*39c0*/  FADD R11, R89, 1 ;  /* 0x3f800000590b7421 */ /* 0x000fe20000000000 */
[----:B------:R-:W1:Y:S01]  /*39d0*/  MUFU.RCP R17, R17 ;  /* 0x0000001100117308 */ /* 0x000e620000001000 */
[----:B------:R-:W-:Y:S01]  /*39e0*/  FMUL R75, R75, R88 ;  /* 0x000000584b4b7220 */ /* 0x000fe20000400000 */
[----:B----4-:R-:W-:Y:S01]  /*39f0*/  FMUL R88, R40, R19 ;  /* 0x0000001328587220 */ /* 0x010fe20000400000 */
[----:B------:R-:W-:-:S03]  /*3a00*/  LEA R42, R39, R68, 0xd ;  /* 0x00000044272a7211 */ /* 0x000fc600078e68ff */
[----:B------:R-:W-:Y:S01]  /*3a10*/  FMUL R77, R77, R88 ;  /* 0x000000584d4d7220 */ /* 0x000fe20000400000 */
[----:B------:R-:W-:Y:S01]  /*3a20*/  FMUL R88, R32, UR36 ;  /* 0x0000002420587c20 */ /* 0x000fe20008400000 */
[----:B------:R-:W3:Y:S01]  /*3a30*/  MUFU.RCP R15, R15 ;  /* 0x0000000f000f7308 */ /* 0x000ee20000001000 */
[----:B--2---:R-:W-:-:S04]  /*3a40*/  FMUL R19, R83, R16 ;  /* 0x0000001053137220 */ /* 0x004fc80000400000 */
[----:B------:R-:W-:Y:S01]  /*3a50*/  FMUL R56, R56, R19 ;  /* 0x0000001338387220 */ /* 0x000fe20000400000 */
[----:B------:R-:W-:Y:S02]  /*3a60*/  FMUL R19, R35, UR36 ;  /* 0x0000002423137c20 */ /* 0x000fe40008400000 */
[----:B------:R-:W2:Y:S01]  /*3a70*/  MUFU.RCP R10, R10 ;  /* 0x0000000a000a7308 */ /* 0x000ea20000001000 */
[----:B-1----:R-:W-:-:S04]  /*3a80*/  FMUL R16, R84, R17 ;  /* 0x0000001154107220 */ /* 0x002fc80000400000 */
[----:B------:R-:W-:Y:S01]  /*3a90*/  FMUL R79, R79, R16 ;  /* 0x000000104f4f7220 */ /* 0x000fe20000400000 */
[----:B------:R-:W-:Y:S02]  /*3aa0*/  FMUL R16, R31, UR36 ;  /* 0x000000241f107c20 */ /* 0x000fe40008400000 */
[----:B------:R-:W1:Y:S01]  /*3ab0*/  MUFU.RCP R14, R14 ;  /* 0x0000000e000e7308 */ /* 0x000e620000001000 */
[----:B---3--:R-:W-:Y:S01]  /*3ac0*/  FMUL R15, R66, R15 ;  /* 0x0000000f420f7220 */ /* 0x008fe20000400000 */
[----:B------:R-:W-:-:S03]  /*3ad0*/  F2FP.BF16.F32.PACK_AB R24, R56, R79 ;  /* 0x0000004f3818723e */ /* 0x000fc600000010ff */
[----:B------:R-:W-:-:S03]  /*3ae0*/  FMUL R35, R90, R15 ;  /* 0x0000000f5a237220 */ /* 0x000fc60000400000 */
[----:B------:R3:W4:Y:S01]  /*3af0*/  MUFU.RCP R18, R13 ;  /* 0x0000000d00127308 */ /* 0x0007220000001000 */
[----:B--2---:R-:W-:-:S07]  /*3b00*/  FMUL R15, R63, R10 ;  /* 0x0000000a3f0f7220 */ /* 0x004fce0000400000 */
[----:B------:R-:W2:Y:S01]  /*3b10*/  MUFU.RCP R8, R8 ;  /* 0x0000000800087308 */ /* 0x000ea20000001000 */
[----:B-1----:R-:W-:-:S04]  /*3b20*/  FMUL R14, R67, R14 ;  /* 0x0000000e430e7220 */ /* 0x002fc80000400000 */
[C---:B------:R-:W-:Y:S01]  /*3b30*/  FMUL R34, R19.reuse, R14 ;  /* 0x0000000e13227220 */ /* 0x040fe20000400000 */
[----:B------:R-:W-:Y:S02]  /*3b40*/  F2FP.BF16.F32.PACK_AB R19, R19, R90 ;  /* 0x0000005a1313723e */ /* 0x000fe400000010ff */
[----:B------:R-:W1:Y:S01]  /*3b50*/  MUFU.RCP R11, R11 ;  /* 0x0000000b000b7308 */ /* 0x000e620000001000 */
[----:B---3--:R-:W-:Y:S01]  /*3b60*/  FMUL R13, R33, UR36 ;  /* 0x00000024210d7c20 */ /* 0x008fe20008400000 */
[----:B------:R-:W-:Y:S01]  /*3b70*/  FMUL R33, R30, UR36 ;  /* 0x000000241e217c20 */ /* 0x000fe20008400000 */
[----:B------:R-:W-:Y:S01]  /*3b80*/  FMUL R30, R28, UR36 ;  /* 0x000000241c1e7c20 */ /* 0x000fe20008400000 */
[----:B----4-:R-:W-:Y:S01]  /*3b90*/  FMUL R18, R65, R18 ;  /* 0x0000001241127220 */ /* 0x010fe20000400000 */
[----:B------:R-:W-:Y:S01]  /*3ba0*/  FMUL R28, R16, R15 ;  /* 0x0000000f101c7220 */ /* 0x000fe20000400000 */
[----:B------:R-:W-:Y:S02]  /*3bb0*/  F2FP.BF16.F32.PACK_AB R14, R12, R57 ;  /* 0x000000390c0e723e */ /* 0x000fe400000010ff */
[----:B------:R-:W3:Y:S01]  /*3bc0*/  MUFU.RCP R9, R9 ;  /* 0x0000000900097308 */ /* 0x000ee20000001000 */
[----:B--2---:R-:W-:Y:S01]  /*3bd0*/  FMUL R8, R85, R8 ;  /* 0x0000000855087220 */ /* 0x004fe20000400000 */
[----:B------:R-:W-:Y:S01]  /*3be0*/  F2FP.BF16.F32.PACK_AB R17, R16, R33 ;  /* 0x000000211011723e */ /* 0x000fe200000010ff */
[----:B------:R-:W-:Y:S01]  /*3bf0*/  FMUL R31, R13, R18 ;  /* 0x000000120d1f7220 */ /* 0x000fe20000400000 */
[C---:B------:R-:W-:Y:S01]  /*3c00*/  F2FP.BF16.F32.PACK_AB R16, R29.reuse, R30 ;  /* 0x0000001e1d10723e */ /* 0x040fe200000010ff */
[----:B------:R-:W-:Y:S01]  /*3c10*/  FMUL R29, R29, R8 ;  /* 0x000000081d1d7220 */ /* 0x000fe20000400000 */
[----:B------:R-:W-:-:S02]  /*3c20*/  F2FP.BF16.F32.PACK_AB R18, R13, R88 ;  /* 0x000000580d12723e */ /* 0x000fc400000010ff */
[----:B------:R-:W2:Y:S01]  /*3c30*/  MUFU.RCP R91, R91 ;  /* 0x0000005b005b7308 */ /* 0x000ea20000001000 */
[----:B-1----:R-:W-:Y:S01]  /*3c40*/  FMUL R10, R86, R11 ;  /* 0x0000000b560a7220 */ /* 0x002fe20000400000 */
[----:B------:R-:W-:Y:S01]  /*3c50*/  F2FP.BF16.F32.PACK_AB R8, R45, R44 ;  /* 0x0000002c2d08723e */ /* 0x000fe200000010ff */
[----:B------:R1:W-:Y:S01]  /*3c60*/  STS.128 [R78], R16 ;  /* 0x000000104e007388 */ /* 0x0003e20000000c00 */
[----:B------:R-:W-:Y:S01]  /*3c70*/  LEA R44, R39, R3, 0xd ;  /* 0x00000003272c7211 */ /* 0x000fe200078e68ff */
[----:B------:R-:W-:Y:S01]  /*3c80*/  FMUL R33, R33, R10 ;  /* 0x0000000a21217220 */ /* 0x000fe20000400000 */
[----:B------:R-:W-:Y:S02]  /*3c90*/  F2FP.BF16.F32.PACK_AB R11, R51, R50 ;  /* 0x00000032330b723e */ /* 0x000fe400000010ff */
[----:B------:R-:W4:Y:S01]  /*3ca0*/  MUFU.RCP R87, R87 ;  /* 0x0000005700577308 */ /* 0x000f220000001000 */
[----:B---3--:R-:W-:Y:S01]  /*3cb0*/  FMUL R9, R60, R9 ;  /* 0x000000093c097220 */ /* 0x008fe20000400000 */
[----:B------:R-:W-:-:S02]  /*3cc0*/  F2FP.BF16.F32.PACK_AB R10, R49, R48 ;  /* 0x00000030310a723e */ /* 0x000fc400000010ff */
[----:B------:R-:W-:Y:S01]  /*3cd0*/  F2FP.BF16.F32.PACK_AB R15, R59, R58 ;  /* 0x0000003a3b0f723e */ /* 0x000fe200000010ff */
[----:B------:R-:W-:Y:S01]  /*3ce0*/  FMUL R30, R30, R9 ;  /* 0x000000091e1e7220 */ /* 0x000fe20000400000 */
[----:B------:R-:W-:Y:S02]  /*3cf0*/  F2FP.BF16.F32.PACK_AB R9, R47, R46 ;  /* 0x0000002e2f09723e */ /* 0x000fe400000010ff */
[----:B------:R-:W-:Y:S01]  /*3d00*/  F2FP.BF16.F32.PACK_AB R13, R55, R54 ;  /* 0x00000036370d723e */ /* 0x000fe200000010ff */
[----:B--2---:R-:W-:Y:S01]  /*3d10*/  FMUL R91, R4, R91 ;  /* 0x0000005b045b7220 */ /* 0x004fe20000400000 */
[----:B------:R-:W-:Y:S02]  /*3d20*/  F2FP.BF16.F32.PACK_AB R4, R40, R81 ;  /* 0x000000512804723e */ /* 0x000fe400000010ff */
[----:B------:R-:W-:Y:S01]  /*3d30*/  F2FP.BF16.F32.PACK_AB R12, R83, R84 ;  /* 0x00000054530c723e */ /* 0x000fe200000010ff */
[----:B------:R-:W-:Y:S01]  /*3d40*/  FMUL R76, R76, R91 ;  /* 0x0000005b4c4c7220 */ /* 0x000fe20000400000 */
[C---:B------:R-:W-:Y:S01]  /*3d50*/  LEA R40, R39.reuse, R69, 0xd ;  /* 0x0000004527287211 */ /* 0x040fe200078e68ff */
[----:B------:R2:W-:Y:S01]  /*3d60*/  STS.128 [R44], R4 ;  /* 0x000000042c007388 */ /* 0x0005e20000000c00 */
[----:B------:R-:W-:Y:S01]  /*3d70*/  LEA R39, R39, R70, 0xd ;  /* 0x0000004627277211 */ /* 0x000fe200078e68ff */
[----:B----4-:R-:W-:-:S02]  /*3d80*/  FMUL R87, R64, R87 ;  /* 0x0000005740577220 */ /* 0x010fc40000400000 */
[----:B------:R-:W-:Y:S02]  /*3d90*/  STS.128 [R42], R8 ;  /* 0x000000082a007388 */ /* 0x000fe40000000c00 */
[----:B------:R-:W-:Y:S02]  /*3da0*/  FMUL R32, R88, R87 ;  /* 0x0000005758207220 */ /* 0x000fe40000400000 */
[----:B------:R3:W-:Y:S01]  /*3db0*/  STS.128 [R40], R12 ;  /* 0x0000000c28007388 */ /* 0x0007e20000000c00 */
[----:B-1----:R-:W-:Y:S02]  /*3dc0*/  F2FP.BF16.F32.PACK_AB R19, R67, R66 ;  /* 0x000000424313723e */ /* 0x002fe400000010ff */
[----:B------:R-:W-:Y:S02]  /*3dd0*/  F2FP.BF16.F32.PACK_AB R18, R65, R64 ;  /* 0x000000404112723e */ /* 0x000fe400000010ff */
[----:B------:R-:W-:Y:S02]  /*3de0*/  F2FP.BF16.F32.PACK_AB R17, R63, R86 ;  /* 0x000000563f11723e */ /* 0x000fe400000010ff */
[----:B------:R-:W-:-:S05]  /*3df0*/  F2FP.BF16.F32.PACK_AB R16, R85, R60 ;  /* 0x0000003c5510723e */ /* 0x000fca00000010ff */
[----:B------:R1:W-:Y:S01]  /*3e00*/  STS.128 [R39], R16 ;  /* 0x0000001027007388 */ /* 0x0003e20000000c00 */
[----:B--2---:R-:W-:Y:S02]  /*3e10*/  F2FP.BF16.F32.PACK_AB R7, R53, R52 ;  /* 0x000000343507723e */ /* 0x004fe400000010ff */
[----:B------:R-:W-:Y:S02]  /*3e20*/  F2FP.BF16.F32.PACK_AB R6, R61, R62 ;  /* 0x0000003e3d06723e */ /* 0x000fe400000010ff */
[----:B------:R-:W-:Y:S02]  /*3e30*/  F2FP.BF16.F32.PACK_AB R5, R75, R76 ;  /* 0x0000004c4b05723e */ /* 0x000fe400000010ff */
[----:B------:R-:W-:Y:S02]  /*3e40*/  F2FP.BF16.F32.PACK_AB R4, R77, R80 ;  /* 0x000000504d04723e */ /* 0x000fe400000010ff */
[----:B---3--:R-:W-:Y:S02]  /*3e50*/  MOV R12, UR12 ;  /* 0x0000000c000c7c02 */ /* 0x008fe40008000f00 */
[----:B------:R-:W-:-:S02]  /*3e60*/  F2FP.BF16.F32.PACK_AB R11, R34, R35 ;  /* 0x00000023220b723e */ /* 0x000fc400000010ff */
[C---:B------:R-:W-:Y:S02]  /*3e70*/  LEA R14, R12.reuse, R71, 0xd ;  /* 0x000000470c0e7211 */ /* 0x040fe400078e68ff */
[C---:B------:R-:W-:Y:S02]  /*3e80*/  LEA R13, R12.reuse, R72, 0xd ;  /* 0x000000480c0d7211 */ /* 0x040fe400078e68ff */
[----:B------:R-:W-:Y:S01]  /*3e90*/  LEA R15, R12, R73, 0xd ;  /* 0x000000490c0f7211 */ /* 0x000fe200078e68ff */
[----:B------:R1:W-:Y:S01]  /*3ea0*/  STS.128 [R14], R4 ;  /* 0x000000040e007388 */ /* 0x0003e20000000c00 */
[----:B------:R-:W-:Y:S02]  /*3eb0*/  F2FP.BF16.F32.PACK_AB R10, R31, R32 ;  /* 0x000000201f0a723e */ /* 0x000fe400000010ff */
[----:B------:R-:W-:Y:S01]  /*3ec0*/  F2FP.BF16.F32.PACK_AB R9, R28, R33 ;  /* 0x000000211c09723e */ /* 0x000fe200000010ff */
[----:B------:R1:W-:Y:S01]  /*3ed0*/  STS.128 [R13], R20 ;  /* 0x000000140d007388 */ /* 0x0003e20000000c00 */
[----:B------:R-:W-:-:S02]  /*3ee0*/  F2FP.BF16.F32.PACK_AB R8, R29, R30 ;  /* 0x0000001e1d08723e */ /* 0x000fc400000010ff */
[----:B------:R-:W-:Y:S01]  /*3ef0*/  LEA R12, R12, R74, 0xd ;  /* 0x0000004a0c0c7211 */ /* 0x000fe200078e68ff */
[----:B------:R1:W-:Y:S04]  /*3f00*/  STS.128 [R15], R24 ;  /* 0x000000180f007388 */ /* 0x0003e80000000c00 */
[----:B------:R1:W-:Y:S01]  /*3f10*/  STS.128 [R12], R8 ;  /* 0x000000080c007388 */ /* 0x0003e20000000c00 */
[----:B------:R2:W-:Y:S06]  /*3f20*/  MEMBAR.ALL.CTA ;  /* 0x0000000000007992 */ /* 0x0005ec0000008000 */
[----:B--2---:R-:W2:Y:S02]  /*3f30*/  FENCE.VIEW.ASYNC.S ;  /* 0x00000000000073c6 */ /* 0x004ea40000000000 */
[----:B--2---:R-:W-:Y:S06]  /*3f40*/  BAR.SYNC.DEFER_BLOCKING 0x1, 0x80 ;  /* 0x0042000000007b1d */ /* 0x004fec0000010000 */
[----:B------:R-:W-:Y:S05]  /*3f50*/  BRA.U UP0, `(.L_x_48) ;  /* 0x0000000100747547 */ /* 0x000fea000b800000 */
[----:B------:R-:W2:Y:S01]  /*3f60*/  S2UR UR4, SR_CgaCtaId ;  /* 0x00000000000479c3 */ /* 0x000ea20000008800 */
[----:B------:R-:W-:Y:S01]  /*3f70*/  USHF.L.U32 UR8, UR8, 0xc, URZ ;  /* 0x0000000c08087899 */ /* 0x000fe200080006ff */
[----:B------:R-:W-:Y:S01]  /*3f80*/  UMOV UR5, 0x400 ;  /* 0x0000040000057882 */ /* 0x000fe20000000000 */
[----:B------:R-:W-:Y:S02]  /*3f90*/  USHF.L.U32 UR6, UR6, 0xc, URZ ;  /* 0x0000000c06067899 */ /* 0x000fe400080006ff */
[----:B------:R-:W-:Y:S02]  /*3fa0*/  USHF.L.U32 UR12, UR12, 0xc, URZ ;  /* 0x0000000c0c0c7899 */ /* 0x000fe400080006ff */
[----:B------:R-:W-:Y:S02]  /*3fb0*/  UIADD3 UR40, UP1, UPT, UR32, 0x140, URZ ;  /* 0x0000014020287890 */ /* 0x000fe4000ff3e0ff */
[----:B------:R-:W-:Y:S02]  /*3fc0*/  UIADD3 UR8, UPT, UPT, UR8, UR8, URZ ;  /* 0x0000000808087290 */ /* 0x000fe4000fffe0ff */
[----:B------:R-:W-:-:S02]  /*3fd0*/  ULEA UR9, UR34, UR9, 0x7 ;  /* 0x0000000922097291 */ /* 0x000fc4000f8e38ff */
[----:B------:R-:W-:Y:S02]  /*3fe0*/  UIADD3 UR6, UPT, UPT, UR6, UR6, URZ ;  /* 0x0000000606067290 */ /* 0x000fe4000fffe0ff */
[----:B------:R-:W-:Y:S02]  /*3ff0*/  ULEA UR13, UR34, UR13, 0x2 ;  /* 0x0000000d220d7291 */ /* 0x000fe4000f8e10ff */
[----:B------:R-:W-:Y:S02]  /*4000*/  UIADD3 UR38, UP0, UPT, UR32, 0x1c0, URZ ;  /* 0x000001c020267890 */ /* 0x000fe4000ff1e0ff */
[----:B------:R-:W-:Y:S02]  /*4010*/  UIADD3.X UR41, UPT, UPT, URZ, UR33, URZ, UP1, !UPT ;  /* 0x00000021ff297290 */ /* 0x000fe40008ffe4ff */
[----:B------:R-:W-:Y:S01]  /*4020*/  USHF.L.U32 UR13, UR13, 0x4, URZ ;  /* 0x000000040d0d7899 */ /* 0x000fe200080006ff */
[----:B--2---:R-:W-:Y:S01]  /*4030*/  MOV R0, UR4 ;  /* 0x0000000400007c02 */ /* 0x004fe20008000f00 */
[----:B------:R-:W-:Y:S01]  /*4040*/  UIADD3.X UR39, UPT, UPT, URZ, UR33, URZ, UP0, !UPT ;  /* 0x00000021ff277290 */ /* 0x000fe200087fe4ff */
[----:B------:R-:W-:-:S02]  /*4050*/  UMOV UR14, UR10 ;  /* 0x0000000a000e7c82 */ /* 0x000fc40008000000 */
[----:B------:R-:W-:-:S13]  /*4060*/  R2UR UR4, R0 ;  /* 0x00000000000472ca */ /* 0x000fda00000e0000 */
[----:B------:R-:W-:Y:S02]  /*4070*/  ULEA UR4, UR4, UR5, 0x18 ;  /* 0x0000000504047291 */ /* 0x000fe4000f8ec0ff */
[----:B------:R-:W-:Y:S02]  /*4080*/  UIADD3 UR5, UPT, UPT, UR9, 0x20, URZ ;  /* 0x0000002009057890 */ /* 0x000fe4000fffe0ff */
[----:B------:R-:W-:Y:S02]  /*4090*/  UIADD3 UR12, UPT, UPT, UR4, UR12, UR12 ;  /* 0x0000000c040c7290 */ /* 0x000fe4000fffe00c */
[----:B------:R-:W-:Y:S02]  /*40a0*/  UIADD3 UR8, UPT, UPT, UR8, 0x400, UR4 ;  /* 0x0000040008087890 */ /* 0x000fe4000fffe004 */
[----:B------:R-:W-:Y:S02]  /*40b0*/  UIADD3 UR4, UPT, UPT, UR6, 0x400, UR4 ;  /* 0x0000040006047890 */ /* 0x000fe4000fffe004 */
[----:B------:R-:W-:Y:S01]  /*40c0*/  UIADD3 UR12, UPT, UPT, UR12, 0x8400, URZ ;  /* 0x000084000c0c7890 */ /* 0x000fe2000fffe0ff */
[----:B------:R-:W-:-:S04]  /*40d0*/  UMOV UR6, UR10 ;  /* 0x0000000a00067c82 */ /* 0x000fc80008000000 */
[----:B------:R2:W-:Y:S02]  /*40e0*/  UTMASTG.2D [UR8], [UR40], desc[URZ] ;  /* 0x0000ff08280073b5 */ /* 0x0005e40008009000 */
[----:B------:R2:W-:Y:S02]  /*40f0*/  UTMASTG.2D [UR4], [UR40], desc[URZ] ;  /* 0x0000ff04280073b5 */ /* 0x0005e40008009000 */
[----:B------:R2:W-:Y:S01]  /*4100*/  UTMASTG.2D [UR12], [UR38], desc[URZ] ;  /* 0x0000ff0c260073b5 */ /* 0x0005e20008009000 */
[----:B------:R0:W-:Y:S01]  /*4110*/  UTMACMDFLUSH ;  /* 0x00000000000079b7 */ /* 0x0001e20000000000 */
[----:B--2---:R-:W-:-:S04]  /*4120*/  DEPBAR.LE SB0, 0x3 ;  /* 0x000080c00000791a */ /* 0x004fc80000000000 */
.L_x_48:
[----:B------:R-:W-:Y:S01]  /*4130*/  BAR.SYNC.DEFER_BLOCKING 0x1, 0x80 ;  /* 0x0042000000007b1d */ /* 0x000fe20000010000 */
[----:B------:R-:W-:Y:S02]  /*4140*/  UPLOP3.LUT UP0, UPT, UPT, UPT, UP2, 0x80, 0x8 ;  /* 0x000000000008789c */ /* 0x000fe40003f0f020 */
[----:B------:R-:W-:-:S03]  /*4150*/  UPLOP3.LUT UP2, UPT, UPT, UPT, UPT, 0x40, 0x4 ;  /* 0x000000000004789c */ /* 0x000fc60003f4e870 */
[----:B------:R-:W-:-:S04]  /*4160*/  UMOV UR13, 0x2 ;  /* 0x00000002000d7882 */ /* 0x000fc80000000000 */
[----:B------:R-:W-:Y:S05]  /*4170*/  BRA.U UP0, `(.L_x_49) ;  /* 0xffffffe500ec7547 */ /* 0x000fea000b83ffff */
[----:B------:R-:W2:Y:S01]  /*4180*/  LDCU.64 UR4, c[0x0][0x5c0] ;  /* 0x0000b800ff0477ac */ /* 0x000ea20008000a00 */
[----:B------:R-:W-:Y:S01]  /*4190*/  ULEA.HI.SX32 UR7, UR31, UR7, 0x1e ;  /* 0x000000071f077291 */ /* 0x000fe2000f8ff2ff */
[----:B------:R-:W-:Y:S01]  /*41a0*/  ELECT P0, URZ, PT ;  /* 0x0000000000ff782f */ /* 0x000fe20003800000 */
[----:B------:R-:W-:Y:S02]  /*41b0*/  UIADD3 UR26, UPT, UPT, UR26, 0x80, URZ ;  /* 0x000000801a1a7890 */ /* 0x000fe4000fffe0ff */
[----:B------:R-:W-:Y:S02]  /*41c0*/  UIADD3 UR28, UPT, UPT, UR28, 0x1, URZ ;  /* 0x000000011c1c7890 */ /* 0x000fe4000fffe0ff */
[----:B------:R-:W-:Y:S02]  /*41d0*/  UPRMT UR26, UR27, 0x654, UR26 ;  /* 0x000006541b1a7896 */ /* 0x000fe4000800001a */
[----:B------:R-:W-:Y:S02]  /*41e0*/  UISETP.NE.AND UP0, UPT, UR28, 0x2, UPT ;  /* 0x000000021c00788c */ /* 0x000fe4000bf05270 */
[----:B------:R-:W-:-:S02]  /*41f0*/  UIADD3 UR29, UPT, UPT, UR29, 0x1, URZ ;  /* 0x000000011d1d7890 */ /* 0x000fc4000fffe0ff */
[----:B--2---:R-:W-:Y:S02]  /*4200*/  UIMAD.WIDE.U32 UR8, UR7, UR5, URZ ;  /* 0x00000005070872a5 */ /* 0x004fe4000f8e00ff */
[----:B-1----:R-:W-:Y:S01]  /*4210*/  @P0 IMAD.MOV.U32 R4, RZ, RZ, 0x1 ;  /* 0x00000001ff040424 */ /* 0x002fe200078e00ff */
[----:B------:R-:W1:Y:S03]  /*4220*/  LDCU UR5, c[0x0][0x5d0] ;  /* 0x0000ba00ff0577ac */ /* 0x000e660008000800 */
[----:B------:R2:W-:Y:S01]  /*4230*/  @P0 SYNCS.ARRIVE.TRANS64.RED.ART0 RZ, [UR26], R4 ;  /* 0x00000004ffff09a7 */ /* 0x0005e2000850041a */
[----:B------:R-:W-:Y:S02]  /*4240*/  UIADD3 UR6, UPT, UPT, UR7, -UR9, URZ ;  /* 0x8000000907067290 */ /* 0x000fe4000fffe0ff */
[----:B------:R-:W-:Y:S02]  /*4250*/  USEL UR28, UR28, URZ, UP0 ;  /* 0x000000ff1c1c7287 */ /* 0x000fe40008000000 */
[----:B------:R-:W-:-:S04]  /*4260*/  USHF.R.U32.HI UR6, URZ, UR20, UR6 ;  /* 0x00000014ff067299 */ /* 0x000fc80008011606 */
[----:B------:R-:W-:-:S04]  /*4270*/  UIADD3 UR6, UPT, UPT, UR9, UR6, URZ ;  /* 0x0000000609067290 */ /* 0x000fc8000fffe0ff */
[----:B------:R-:W-:-:S04]  /*4280*/  USHF.R.U32.HI UR8, URZ, UR19, UR6 ;  /* 0x00000013ff087299 */ /* 0x000fc80008011606 */
[----:B------:R-:W-:-:S04]  /*4290*/  UIADD3 UR8, UPT, UPT, -UR8, URZ, URZ ;  /* 0x000000ff08087290 */ /* 0x000fc8000fffe1ff */
[----:B------:R-:W-:-:S04]  /*42a0*/  UIMAD UR8, UR4, UR8, UR7 ;  /* 0x00000008040872a4 */ /* 0x000fc8000f8e0207 */
[----:B-1----:R-:W-:Y:S01]  /*42b0*/  UIMAD.WIDE.U32 UR12, UR8, UR5, URZ ;  /* 0x00000005080c72a5 */ /* 0x002fe2000f8e00ff */
[----:B------:R-:W1:Y:S06]  /*42c0*/  LDCU.64 UR4, c[0x0][0x5d8] ;  /* 0x0000bb00ff0477ac */ /* 0x000e6c0008000a00 */
[----:B------:R-:W-:Y:S02]  /*42d0*/  UMOV UR9, UR13 ;  /* 0x0000000d00097c82 */ /* 0x000fe40008000000 */
[----:B------:R-:W-:-:S04]  /*42e0*/  UIADD3 UR6, UPT, UPT, UR8, -UR9, URZ ;  /* 0x8000000908067290 */ /* 0x000fc8000fffe0ff */
[----:B------:R-:W-:-:S04]  /*42f0*/  USHF.R.U32.HI UR6, URZ, UR18, UR6 ;  /* 0x00000012ff067299 */ /* 0x000fc80008011606 */
[----:B------:R-:W-:-:S04]  /*4300*/  UIADD3 UR6, UPT, UPT, UR9, UR6, URZ ;  /* 0x0000000609067290 */ /* 0x000fc8000fffe0ff */
[----:B------:R-:W-:-:S04]  /*4310*/  USHF.R.U32.HI UR6, URZ, UR17, UR6 ;  /* 0x00000011ff067299 */ /* 0x000fc80008011606 */
[----:B-1----:R-:W-:-:S07]  /*4320*/  UIMAD.WIDE.U32 UR12, UR6, UR5, URZ ;  /* 0x00000005060c72a5 */ /* 0x002fce000f8e00ff */
[----:B------:R-:W-:Y:S02]  /*4330*/  UMOV UR9, UR13 ;  /* 0x0000000d00097c82 */ /* 0x000fe40008000000 */
[----:B------:R-:W-:-:S04]  /*4340*/  UIADD3 UR5, UPT, UPT, UR6, -UR9, URZ ;  /* 0x8000000906057290 */ /* 0x000fc8000fffe0ff */
[----:B------:R-:W-:-:S04]  /*4350*/  USHF.R.U32.HI UR5, URZ, UR16, UR5 ;  /* 0x00000010ff057299 */ /* 0x000fc80008011605 */
[----:B------:R-:W-:-:S04]  /*4360*/  UIADD3 UR9, UPT, UPT, UR9, UR5, URZ ;  /* 0x0000000509097290 */ /* 0x000fc8000fffe0ff */
[----:B------:R-:W-:-:S03]  /*4370*/  USHF.R.U32.HI UR9, URZ, UR15, UR9 ;  /* 0x0000000fff097299 */ /* 0x000fc60008011609 */
[----:B------:R-:W1:Y:S01]  /*4380*/  LDCU UR5, c[0x0][0x5cc] ;  /* 0x0000b980ff0577ac */ /* 0x000e620008000800 */
[----:B------:R-:W-:-:S04]  /*4390*/  UIADD3 UR9, UPT, UPT, -UR9, URZ, URZ ;  /* 0x000000ff09097290 */ /* 0x000fc8000fffe1ff */
[----:B------:R-:W-:Y:S02]  /*43a0*/  UIMAD UR34, UR4, UR9, UR6 ;  /* 0x00000009042272a4 */ /* 0x000fe4000f8e0206 */
[----:B------:R-:W-:Y:S02]  /*43b0*/  USEL UR4, URZ, 0x1, UP0 ;  /* 0x00000001ff047887 */ /* 0x000fe40008000000 */
[----:B------:R-:W-:Y:S02]  /*43c0*/  UISETP.GE.AND UP0, UPT, UR7, 0x100, UPT ;  /* 0x000001000700788c */ /* 0x000fe4000bf06270 */
[----:B------:R-:W-:Y:S02]  /*43d0*/  UIADD3 UR6, UPT, UPT, -UR6, URZ, URZ ;  /* 0x000000ff06067290 */ /* 0x000fe4000fffe1ff */
[----:B------:R-:W-:Y:S02]  /*43e0*/  LOP3.LUT R2, R2, UR4, RZ, 0x3c, !PT ;  /* 0x0000000402027c12 */ /* 0x000fe4000f8e3cff */
[----:B-1----:R-:W-:-:S03]  /*43f0*/  UIMAD UR5, UR5, UR6, UR8 ;  /* 0x00000006050572a4 */ /* 0x002fc6000f8e0208 */
[----:B--2---:R-:W-:Y:S09]  /*4400*/  BRA.U !UP0, `(.L_x_50) ;  /* 0xffffffe108f47547 */ /* 0x004ff2000b83ffff */
.L_x_46:
[----:B------:R-:W-:-:S09]  /*4410*/  UISETP.NE.AND UP0, UPT, UR23, URZ, UPT ;  /* 0x000000ff1700728c */ /* 0x000fd2000bf05270 */
[----:B------:R-:W-:Y:S05]  /*4420*/  BRA.U UP0, `(.L_x_51) ;  /* 0x0000000100207547 */ /* 0x000fea000b800000 */
[----:B------:R-:W1:Y:S01]  /*4430*/  S2UR UR4, SR_CgaCtaId ;  /* 0x00000000000479c3 */ /* 0x000e620000008800 */
[----:B------:R-:W-:Y:S01]  /*4440*/  ELECT P0, URZ, PT ;  /* 0x0000000000ff782f */ /* 0x000fe20003800000 */
[----:B------:R-:W-:-:S06]  /*4450*/  IMAD.MOV.U32 R2, RZ, RZ, 0x1 ;  /* 0x00000001ff027424 */ /* 0x000fcc00078e00ff */
[----:B------:R-:W-:Y:S06]  /*4460*/  UVIRTCOUNT.DEALLOC.SMPOOL 0x80 ;  /* 0x000000800000784c */ /* 0x000fec0000000000 */
[----:B------:R-:W-:Y:S01]  /*4470*/  @P0 MOV R3, 0x40 ;  /* 0x0000004000030802 */ /* 0x000fe20000000f00 */
[----:B-1----:R-:W-:-:S05]  /*4480*/  @P0 IMAD.U32 R0, RZ, RZ, UR4 ;  /* 0x00000004ff000e24 */ /* 0x002fca000f8e00ff */
[----:B------:R-:W-:-:S05]  /*4490*/  @P0 LEA R3, R0, R3, 0x18 ;  /* 0x0000000300030211 */ /* 0x000fca00078ec0ff */
[----:B------:R1:W-:Y:S02]  /*44a0*/  @P0 STS.U8 [R3], R2 ;  /* 0x0000000203000388 */ /* 0x0003e40000000000 */
.L_x_51:
[----:B------:R-:W-:Y:S06]  /*44b0*/  BAR.SYNC.DEFER_BLOCKING 0x1, 0x80 ;  /* 0x0042000000007b1d */ /* 0x000fec0000010000 */
[----:B------:R-:W-:Y:S05]  /*44c0*/  BRA.U UP0, `(.L_x_52) ;  /* 0x0000000100c47547 */ /* 0x000fea000b800000 */
[----:B-1----:R-:W1:Y:S01]  /*44d0*/  S2R R3, SR_CgaCtaId ;  /* 0x0000000000037919 */ /* 0x002e620000008800 */
[----:B------:R-:W-:Y:S02]  /*44e0*/  MOV R2, 0x400 ;  /* 0x0000040000027802 */ /* 0x000fe40000000f00 */
[----:B------:R-:W-:Y:S01]  /*44f0*/  LOP3.LUT R4, R0, 0x1, RZ, 0x3c, !PT ;  /* 0x0000000100047812 */ /* 0x000fe200078e3cff */
[----:B------:R-:W-:Y:S01]  /*4500*/  IMAD.MOV.U32 R0, RZ, RZ, 0x1 ;  /* 0x00000001ff007424 */ /* 0x000fe200078e00ff */
[----:B-1----:R-:W-:-:S05]  /*4510*/  LEA R2, R3, R2, 0x18 ;  /* 0x0000000203027211 */ /* 0x002fca00078ec0ff */
[----:B------:R-:W-:-:S05]  /*4520*/  VIADD R5, R2, 0x90 ;  /* 0x0000009002057836 */ /* 0x000fca0000000000 */
[----:B------:R-:W-:-:S04]  /*4530*/  PRMT R5, R4, 0x654, R5 ;  /* 0x0000065404057816 */ /* 0x000fc80000000005 */
[----:B------:R1:W-:Y:S01]  /*4540*/  SYNCS.ARRIVE.TRANS64.RED.ART0 RZ, [R5+URZ], R0 ;  /* 0x0000000005ff79a7 */ /* 0x0003e200085004ff */
[----:B------:R-:W2:Y:S02]  /*4550*/  SYNCS.PHASECHK.TRANS64.TRYWAIT P0, [R2+URZ+0x90], RZ ;  /* 0x000090ff020075a7 */ /* 0x000ea400080011ff */
[----:B-12---:R-:W-:Y:S05]  /*4560*/  @!P0 BRA `(.L_x_53) ;  /* 0x0000000400848947 */ /* 0x006fea0003800000 */
.L_x_67:
[----:B------:R-:W-:Y:S01]  /*4570*/  NOP ;  /* 0x0000000000007918 */ /* 0x000fe20000000000 */
[----:B------:R-:W-:Y:S01]  /*4580*/  MOV R0, 0x50 ;  /* 0x0000005000007802 */ /* 0x000fe20000000f00 */
[----:B------:R-:W-:Y:S01]  /*4590*/  ULOP3.LUT UR8, UR11, 0xffff, URZ, 0xc0, !UPT ;  /* 0x0000ffff0b087892 */ /* 0x000fe2000f8ec0ff */
[----:B------:R-:W-:Y:S02]  /*45a0*/  UMOV UR5, 0x1 ;  /* 0x0000000100057882 */ /* 0x000fe40000000000 */
[----:B------:R-:W-:Y:S01]  /*45b0*/  LEA R3, R3, R0, 0x18 ;  /* 0x0000000003037211 */ /* 0x000fe200078ec0ff */
[----:B------:R-:W-:Y:S01]  /*45c0*/  USHF.R.U32.HI UR8, URZ, 0x5, UR8 ;  /* 0x00000005ff087899 */ /* 0x000fe20008011608 */
[----:B------:R-:W-:-:S03]  /*45d0*/  UMOV UR4, 0xff ;  /* 0x000000ff00047882 */ /* 0x000fc60000000000 */
[----:B------:R-:W2:Y:S01]  /*45e0*/  LDS R0, [R3] ;  /* 0x0000000003007984 */ /* 0x000ea20000000800 */
[----:B------:R-:W-:Y:S02]  /*45f0*/  UIADD3 UR7, UPT, UPT, UR8, 0x10, URZ ;  /* 0x0000001008077890 */ /* 0x000fe4000fffe0ff */
[----:B------:R-:W-:Y:S02]  /*4600*/  USHF.L.U32 UR4, UR4, UR8, URZ ;  /* 0x0000000804047299 */ /* 0x000fe400080006ff */
[----:B------:R-:W-:-:S04]  /*4610*/  USHF.L.U32 UR7, UR5, UR7, URZ ;  /* 0x0000000705077299 */ /* 0x000fc800080006ff */
[----:B------:R-:W-:-:S04]  /*4620*/  ULOP3.LUT UR7, UR7, UR4, URZ, 0xfc, !UPT ;  /* 0x0000000407077292 */ /* 0x000fc8000f8efcff */
[----:B------:R-:W-:Y:S01]  /*4630*/  ULOP3.LUT UR5, UR7, 0xffff, URZ, 0xc0, !UPT ;  /* 0x0000ffff07057892 */ /* 0x000fe2000f8ec0ff */
[----:B--2---:R-:W-:-:S13]  /*4640*/  R2UR UR6, R0 ;  /* 0x00000000000672ca */ /* 0x004fda00000e0000 */
[----:B------:R-:W-:-:S04]  /*4650*/  ULOP3.LUT UR4, UR7, 0xffff, UR6, 0x80, !UPT ;  /* 0x0000ffff07047892 */ /* 0x000fc8000f8e8006 */
[----:B------:R-:W-:-:S09]  /*4660*/  UISETP.NE.AND UP0, UPT, UR4, UR5, UPT ;  /* 0x000000050400728c */ /* 0x000fd2000bf05270 */
[----:B------:R-:W-:Y:S05]  /*4670*/  BRA.U UP0, `(.L_x_54) ;  /* 0x00000001004c7547 */ /* 0x000fea000b800000 */
[----:B------:R-:W-:Y:S02]  /*4680*/  USHF.R.U32.HI UR4, URZ, 0x10, UR7 ;  /* 0x00000010ff047899 */ /* 0x000fe40008011607 */
[----:B------:R-:W-:-:S04]  /*4690*/  USHF.R.U32.HI UR5, URZ, 0x10, UR6 ;  /* 0x00000010ff057899 */ /* 0x000fc80008011606 */
[----:B------:R-:W-:-:S04]  /*46a0*/  ULOP3.LUT UR5, UR5, UR4, URZ, 0xc0, !UPT ;  /* 0x0000000405057292 */ /* 0x000fc8000f8ec0ff */
[----:B------:R-:W-:-:S09]  /*46b0*/  UISETP.NE.AND UP0, UPT, UR5, UR4, UPT ;  /* 0x000000040500728c */ /* 0x000fd2000bf05270 */
[----:B------:R-:W-:Y:S05]  /*46c0*/  BRA.U UP0, `(.L_x_55) ;  /* 0x00000001002c7547 */ /* 0x000fea000b800000 */
[----:B-1----:R-:W1:Y:S01]  /*46d0*/  S2R R2, SR_LANEID ;  /* 0x0000000000027919 */ /* 0x002e620000000000 */
[----:B------:R-:W-:Y:S01]  /*46e0*/  ULOP3.LUT UR7, URZ, UR7, URZ, 0x33, !UPT ;  /* 0x00000007ff077292 */ /* 0x000fe2000f8e33ff */
[----:B------:R-:W-:Y:S02]  /*46f0*/  VOTEU.ANY UR5, UPT, PT ;  /* 0x0000000000057886 */ /* 0x000fe400038e0100 */
[----:B------:R-:W-:-:S03]  /*4700*/  UFLO.U32 UR5, UR5 ;  /* 0x00000005000572bd */ /* 0x000fc600080e0000 */
[----:B------:R-:W-:-:S04]  /*4710*/  IMAD.U32 R0, RZ, RZ, UR7 ;  /* 0x00000007ff007e24 */ /* 0x000fc8000f8e00ff */
[----:B------:R-:W2:Y:S02]  /*4720*/  REDUX UR4, R0 ;  /* 0x00000000000473c4 */ /* 0x000ea40000000000 */
[----:B------:R3:W-:Y:S01]  /*4730*/  UTCATOMSWS.AND URZ, UR7 ;  /* 0x0000000700ff79e3 */ /* 0x0007e20008000000 */
[----:B-1----:R-:W-:Y:S02]  /*4740*/  ISETP.EQ.U32.AND P0, PT, R2, UR5, PT ;  /* 0x0000000502007c0c */ /* 0x002fe4000bf02070 */
[----:B--2---:R-:W-:-:S11]  /*4750*/  MOV R2, UR4 ;  /* 0x0000000400027c02 */ /* 0x004fd60008000f00 */
[----:B------:R3:W-:Y:S01]  /*4760*/  @P0 ATOMS.AND RZ, [R3], R2 ;  /* 0x0000000203ff038c */ /* 0x0007e20002800000 */
[----:B------:R-:W-:Y:S05]  /*4770*/  BRA `(.L_x_56) ;  /* 0x0000000000147947 */ /* 0x000fea0003800000 */
.L_x_55:
[----:B-1----:R-:W-:Y:S02]  /*4780*/  MOV R2, 0x47a0 ;  /* 0x000047a000027802 */ /* 0x002fe40000000f00 */
[----:B------:R-:W-:Y:S05]  /*4790*/  CALL.REL.NOINC `($__internal_0_$__cuda_sm10x_tcgen05_guardrail_trap_col_being_dealloced_not_returned_by_alloc) ;  /* 0x00000004000c7944 */ /* 0x000fea0003c00000 */
[----:B------:R-:W-:Y:S05]  /*47a0*/  BRA `(.L_x_56) ;  /* 0x0000000000087947 */ /* 0x000fea0003800000 */
.L_x_54:
[----:B-1----:R-:W-:Y:S02]  /*47b0*/  MOV R2, 0x47d0 ;  /* 0x000047d000027802 */ /* 0x002fe40000000f00 */
[----:B------:R-:W-:Y:S05]  /*47c0*/  CALL.REL.NOINC `($__internal_2_$__cuda_sm10x_tcgen05_guardrail_trap_unallocated_columns_being_dealloced) ;  /* 0x0000000400187944 */ /* 0x000fea0003c00000 */
.L_x_56:
[----:B------:R-:W-:Y:S01]  /*47d0*/  NOP ;  /* 0x0000000000007918 */ /* 0x000fe20000000000 */
.L_x_52:
[----:B------:R-:W-:-:S04]  /*47e0*/  DEPBAR.LE SB0, 0x0 ;  /* 0x000080000000791a */ /* 0x000fc80000000000 */
[----:B---3--:R-:W-:Y:S05]  /*47f0*/  EXIT ;  /* 0x000000000000794d */ /* 0x008fea0003800000 */
.L_x_19:
[----:B------:R-:W-:Y:S02]  /*4800*/  MOV R2, UR4 ;  /* 0x0000000400027c02 */ /* 0x000fe40008000f00 */
[----:B------:R-:W-:Y:S02]  /*4810*/  MOV R3, UR4 ;  /* 0x0000000400037c02 */ /* 0x000fe40008000f00 */
[----:B------:R-:W-:-:S07]  /*4820*/  MOV R0, UR9 ;  /* 0x0000000900007c02 */ /* 0x000fce0008000f00 */
.L_x_57:
[----:B-1----:R1:W2:Y:S02]  /*4830*/  SYNCS.PHASECHK.TRANS64.TRYWAIT P0, [R0+URZ+0x38], R3 ;  /* 0x00003803000075a7 */ /* 0x0022a400080011ff */
[----:B--2---:R-:W-:Y:S05]  /*4840*/  @!P0 NANOSLEEP.SYNCS 0x989680 ;  /* 0x009896800000895d */ /* 0x004fea0003900000 */
[----:B------:R-:W2:Y:S02]  /*4850*/  @!P0 SYNCS.PHASECHK.TRANS64 P0, [R0+URZ+0x38], R3 ;  /* 0x00003803000085a7 */ /* 0x000ea400080010ff */
[----:B--2---:R-:W-:Y:S05]  /*4860*/  @!P0 BRA `(.L_x_57) ;  /* 0xfffffffc00f08947 */ /* 0x004fea000383ffff */
[----:B------:R-:W-:Y:S05]  /*4870*/  BRA `(.L_x_18) ;  /* 0xffffffc400407947 */ /* 0x000fea000383ffff */
.L_x_23:
[----:B------:R-:W-:Y:S02]  /*4880*/  MOV R2, UR5 ;  /* 0x0000000500027c02 */ /* 0x000fe40008000f00 */
[----:B------:R-:W-:Y:S02]  /*4890*/  MOV R3, UR5 ;  /* 0x0000000500037c02 */ /* 0x000fe40008000f00 */
[----:B------:R-:W-:-:S07]  /*48a0*/  MOV R0, UR4 ;  /* 0x0000000400007c02 */ /* 0x000fce0008000f00 */
.L_x_58:
[----:B-1----:R1:W5:Y:S02]  /*48b0*/  SYNCS.PHASECHK.TRANS64.TRYWAIT P0, [R0+URZ+0x38], R3 ;  /* 0x00003803000075a7 */ /* 0x00236400080011ff */
[----:B-----5:R-:W-:Y:S05]  /*48c0*/  @!P0 NANOSLEEP.SYNCS 0x989680 ;  /* 0x009896800000895d */ /* 0x020fea0003900000 */
[----:B------:R-:W5:Y:S02]  /*48d0*/  @!P0 SYNCS.PHASECHK.TRANS64 P0, [R0+URZ+0x38], R3 ;  /* 0x00003803000085a7 */ /* 0x000f6400080010ff */
[----:B-----5:R-:W-:Y:S05]  /*48e0*/  @!P0 BRA `(.L_x_58) ;  /* 0xfffffffc00f08947 */ /* 0x020fea000383ffff */
[----:B------:R-:W-:Y:S05]  /*48f0*/  BRA `(.L_x_59) ;  /* 0xffffffc8008c7947 */ /* 0x000fea000383ffff */
.L_x_27:
[----:B------:R-:W-:Y:S02]  /*4900*/  MOV R0, UR6 ;  /* 0x0000000600007c02 */ /* 0x000fe40008000f00 */
[----:B------:R-:W-:-:S07]  /*4910*/  MOV R3, R2 ;  /* 0x0000000200037202 */ /* 0x000fce0000000f00 */
.L_x_60:
[----:B-1----:R1:W4:Y:S02]  /*4920*/  SYNCS.PHASECHK.TRANS64.TRYWAIT P0, [R0+URZ+0x80], R3 ;  /* 0x00008003000075a7 */ /* 0x00232400080011ff */
[----:B----4-:R-:W-:Y:S05]  /*4930*/  @!P0 NANOSLEEP.SYNCS 0x989680 ;  /* 0x009896800000895d */ /* 0x010fea0003900000 */
[----:B------:R-:W4:Y:S02]  /*4940*/  @!P0 SYNCS.PHASECHK.TRANS64 P0, [R0+URZ+0x80], R3 ;  /* 0x00008003000085a7 */ /* 0x000f2400080010ff */
[----:B----4-:R-:W-:Y:S05]  /*4950*/  @!P0 BRA `(.L_x_60) ;  /* 0xfffffffc00f08947 */ /* 0x010fea000383ffff */
[----:B------:R-:W-:Y:S05]  /*4960*/  BRA `(.L_x_26) ;  /* 0xffffffcc00907947 */ /* 0x000fea000383ffff */
.L_x_30:
[----:B------:R-:W-:Y:S02]  /*4970*/  MOV R2, UR10 ;  /* 0x0000000a00027c02 */ /* 0x000fe40008000f00 */
[----:B------:R-:W-:Y:S02]  /*4980*/  MOV R3, UR10 ;  /* 0x0000000a00037c02 */ /* 0x000fe40008000f00 */
[----:B------:R-:W-:Y:S07]  /*4990*/  MOV R0, UR5 ;  /* 0x0000000500007c02 */ /* 0x000fee0008000f00 */
.L_x_61:
[----:B-1----:R1:W4:Y:S02]  /*49a0*/  SYNCS.PHASECHK.TRANS64.TRYWAIT P0, [R0+URZ], R3 ;  /* 0x00000003000075a7 */ /* 0x00232400080011ff */
[----:B----4-:R-:W-:Y:S05]  /*49b0*/  @!P0 NANOSLEEP.SYNCS 0x989680 ;  /* 0x009896800000895d */ /* 0x010fea0003900000 */
[----:B------:R-:W4:Y:S02]  /*49c0*/  @!P0 SYNCS.PHASECHK.TRANS64 P0, [R0+URZ], R3 ;  /* 0x00000003000085a7 */ /* 0x000f2400080010ff */
[----:B----4-:R-:W-:Y:S05]  /*49d0*/  @!P0 BRA `(.L_x_61) ;  /* 0xfffffffc00f08947 */ /* 0x010fea000383ffff */
[----:B------:R-:W-:Y:S05]  /*49e0*/  BRA `(.L_x_29) ;  /* 0xffffffcc00d47947 */ /* 0x000fea000383ffff */
.L_x_34:
[----:B------:R-:W-:-:S07]  /*49f0*/  MOV R3, R2 ;  /* 0x0000000200037202 */ /* 0x000fce0000000f00 */
.L_x_62:
[----:B-1----:R1:W5:Y:S02]  /*4a00*/  SYNCS.PHASECHK.TRANS64.TRYWAIT P0, [R0+URZ+0x80], R3 ;  /* 0x00008003000075a7 */ /* 0x00236400080011ff */
[----:B-----5:R-:W-:Y:S05]  /*4a10*/  @!P0 NANOSLEEP.SYNCS 0x989680 ;  /* 0x009896800000895d */ /* 0x020fea0003900000 */
[----:B------:R-:W5:Y:S02]  /*4a20*/  @!P0 SYNCS.PHASECHK.TRANS64 P0, [R0+URZ+0x80], R3 ;  /* 0x00008003000085a7 */ /* 0x000f6400080010ff */
[----:B-----5:R-:W-:Y:S05]  /*4a30*/  @!P0 BRA `(.L_x_62) ;  /* 0xfffffffc00f08947 */ /* 0x020fea000383ffff */
[----:B------:R-:W-:Y:S05]  /*4a40*/  BRA `(.L_x_24) ;  /* 0xffffffd000807947 */ /* 0x000fea000383ffff */
.L_x_42:
[----:B------:R-:W-:-:S07]  /*4a50*/  MOV R15, R14 ;  /* 0x0000000e000f7202 */ /* 0x000fce0000000f00 */
.L_x_63:
[----:B-1----:R1:W2:Y:S02]  /*4a60*/  SYNCS.PHASECHK.TRANS64.TRYWAIT P0, [R0+URZ], R15 ;  /* 0x0000000f000075a7 */ /* 0x0022a400080011ff */
[----:B--2---:R-:W-:Y:S05]  /*4a70*/  @!P0 NANOSLEEP.SYNCS 0x989680 ;  /* 0x009896800000895d */ /* 0x004fea0003900000 */
[----:B------:R-:W2:Y:S02]  /*4a80*/  @!P0 SYNCS.PHASECHK.TRANS64 P0, [R0+URZ], R15 ;  /* 0x0000000f000085a7 */ /* 0x000ea400080010ff */
[----:B--2---:R-:W-:Y:S05]  /*4a90*/  @!P0 BRA `(.L_x_63) ;  /* 0xfffffffc00f08947 */ /* 0x004fea000383ffff */
[----:B------:R-:W-:Y:S05]  /*4aa0*/  BRA `(.L_x_41) ;  /* 0xffffffd400307947 */ /* 0x000fea000383ffff */
.L_x_45:
[----:B------:R-:W-:-:S07]  /*4ab0*/  MOV R11, R10 ;  /* 0x0000000a000b7202 */ /* 0x000fce0000000f00 */
.L_x_64:
[----:B-1----:R1:W2:Y:S02]  /*4ac0*/  SYNCS.PHASECHK.TRANS64.TRYWAIT P0, [R8+URZ], R11 ;  /* 0x0000000b080075a7 */ /* 0x0022a400080011ff */
[----:B--2---:R-:W-:Y:S05]  /*4ad0*/  @!P0 NANOSLEEP.SYNCS 0x989680 ;  /* 0x009896800000895d */ /* 0x004fea0003900000 */
[----:B------:R-:W2:Y:S02]  /*4ae0*/  @!P0 SYNCS.PHASECHK.TRANS64 P0, [R8+URZ], R11 ;  /* 0x0000000b080085a7 */ /* 0x000ea400080010ff */
[----:B--2---:R-:W-:Y:S05]  /*4af0*/  @!P0 BRA `(.L_x_64) ;  /* 0xfffffffc00f08947 */ /* 0x004fea000383ffff */
[----:B------:R-:W-:Y:S05]  /*4b00*/  BRA `(.L_x_44) ;  /* 0xffffffd400987947 */ /* 0x000fea000383ffff */
.L_x_47:
[----:B------:R-:W-:Y:S02]  /*4b10*/  MOV R4, UR26 ;  /* 0x0000001a00047c02 */ /* 0x000fe40008000f00 */
[----:B------:R-:W-:-:S07]  /*4b20*/  MOV R7, R6 ;  /* 0x0000000600077202 */ /* 0x000fce0000000f00 */
.L_x_65:
[----:B-1----:R1:W2:Y:S02]  /*4b30*/  SYNCS.PHASECHK.TRANS64.TRYWAIT P0, [R4+URZ+0x70], R7 ;  /* 0x00007007040075a7 */ /* 0x0022a400080011ff */
[----:B--2---:R-:W-:Y:S05]  /*4b40*/  @!P0 NANOSLEEP.SYNCS 0x989680 ;  /* 0x009896800000895d */ /* 0x004fea0003900000 */
[----:B------:R-:W2:Y:S02]  /*4b50*/  @!P0 SYNCS.PHASECHK.TRANS64 P0, [R4+URZ+0x70], R7 ;  /* 0x00007007040085a7 */ /* 0x000ea400080010ff */
[----:B--2---:R-:W-:Y:S05]  /*4b60*/  @!P0 BRA `(.L_x_65) ;  /* 0xfffffffc00f08947 */ /* 0x004fea000383ffff */
[----:B------:R-:W-:Y:S05]  /*4b70*/  BRA `(.L_x_66) ;  /* 0xffffffdc00687947 */ /* 0x000fea000383ffff */
.L_x_53:
[----:B-1----:R1:W2:Y:S02]  /*4b80*/  SYNCS.PHASECHK.TRANS64.TRYWAIT P0, [R2+URZ+0x90], RZ ;  /* 0x000090ff020075a7 */ /* 0x0022a400080011ff */
[----:B--2---:R-:W-:Y:S05]  /*4b90*/  @!P0 NANOSLEEP.SYNCS 0x989680 ;  /* 0x009896800000895d */ /* 0x004fea0003900000 */
[----:B------:R-:W2:Y:S02]  /*4ba0*/  @!P0 SYNCS.PHASECHK.TRANS64 P0, [R2+URZ+0x90], RZ ;  /* 0x000090ff020085a7 */ /* 0x000ea400080010ff */
[----:B--2---:R-:W-:Y:S05]  /*4bb0*/  @!P0 BRA `(.L_x_53) ;  /* 0xfffffffc00f08947 */ /* 0x004fea000383ffff */
[----:B------:R-:W-:Y:S05]  /*4bc0*/  BRA `(.L_x_67) ;  /* 0xfffffff800687947 */ /* 0x000fea000383ffff */
        .weak           $__internal_0_$__cuda_sm10x_tcgen05_guardrail_trap_col_being_dealloced_not_returned_by_alloc
        .type           $__internal_0_$__cuda_sm10x_tcgen05_guardrail_trap_col_being_dealloced_not_returned_by_alloc,@function
        .size           $__internal_0_$__cuda_sm10x_tcgen05_guardrail_trap_col_being_dealloced_not_returned_by_alloc,($__internal_1_$__cuda_sm10x_tcgen05_guardrail_trap_phase_invalid_during_alloc - $__internal_0_$__cuda_sm10x_tcgen05_guardrail_trap_col_being_dealloced_not_returned_by_alloc)
$__internal_0_$__cuda_sm10x_tcgen05_guardrail_trap_col_being_dealloced_not_returned_by_alloc:
[----:B------:R-:W-:Y:S05]  /*4bd0*/  BPT.TRAP 0x1 ;  /* 0x000000040000795c */ /* 0x000fea0000300000 */
[----:B------:R-:W-:-:S04]  /*4be0*/  HFMA2 R3, -RZ, RZ, 0, 0 ;  /* 0x00000000ff037431 */ /* 0x000fc800000001ff */
[----:B------:R-:W-:Y:S05]  /*4bf0*/  RET.REL.NODEC R2 `(kernel_cutlass_kernel_cudnngemm_swigludense_gemm_persistent_swigluPersistentDenseGemmKernel_object_at__TiledMMA_ThrLayoutVMNK21111000_PermutationMNK____MMAAtom_ThrID21_ShapeMNK25612816_TV_0) ;  /* 0xffffffb402007950 */ /* 0x000fea0003c3ffff */
        .weak           $__internal_1_$__cuda_sm10x_tcgen05_guardrail_trap_phase_invalid_during_alloc
        .type           $__internal_1_$__cuda_sm10x_tcgen05_guardrail_trap_phase_invalid_during_alloc,@function
        .size           $__internal_1_$__cuda_sm10x_tcgen05_guardrail_trap_phase_invalid_during_alloc,($__internal_2_$__cuda_sm10x_tcgen05_guardrail_trap_unallocated_columns_being_dealloced - $__internal_1_$__cuda_sm10x_tcgen05_guardrail_trap_phase_invalid_during_alloc)
$__internal_1_$__cuda_sm10x_tcgen05_guardrail_trap_phase_invalid_during_alloc:
[----:B------:R-:W-:Y:S05]  /*4c00*/  BPT.TRAP 0x1 ;  /* 0x000000040000795c */ /* 0x000fea0000300000 */
[----:B------:R-:W-:-:S04]  /*4c10*/  MOV R3, 0x0 ;  /* 0x0000000000037802 */ /* 0x000fc80000000f00 */
[----:B------:R-:W-:Y:S05]  /*4c20*/  RET.REL.NODEC R2 `(kernel_cutlass_kernel_cudnngemm_swigludense_gemm_persistent_swigluPersistentDenseGemmKernel_object_at__TiledMMA_ThrLayoutVMNK21111000_PermutationMNK____MMAAtom_ThrID21_ShapeMNK25612816_TV_0) ;  /* 0xffffffb002f47950 */ /* 0x000fea0003c3ffff */
        .weak           $__internal_2_$__cuda_sm10x_tcgen05_guardrail_trap_unallocated_columns_being_dealloced
        .type           $__internal_2_$__cuda_sm10x_tcgen05_guardrail_trap_unallocated_columns_being_dealloced,@function
        .size           $__internal_2_$__cuda_sm10x_tcgen05_guardrail_trap_unallocated_columns_being_dealloced,(.L_x_71 - $__internal_2_$__cuda_sm10x_tcgen05_guardrail_trap_unallocated_columns_being_dealloced)
$__internal_2_$__cuda_sm10x_tcgen05_guardrail_trap_unallocated_columns_being_dealloced:
[----:B------:R-:W-:Y:S05]  /*4c30*/  BPT.TRAP 0x1 ;  /* 0x000000040000795c */ /* 0x000fea0000300000 */
[----:B------:R-:W-:-:S04]  /*4c40*/  HFMA2 R3, -RZ, RZ, 0, 0 ;  /* 0x00000000ff037431 */ /* 0x000fc800000001ff */
[----:B------:R-:W-:Y:S05]  /*4c50*/  RET.REL.NODEC R2 `(kernel_cutlass_kernel_cudnngemm_swigludense_gemm_persistent_swigluPersistentDenseGemmKernel_object_at__TiledMMA_ThrLayoutVMNK21111000_PermutationMNK____MMAAtom_ThrID21_ShapeMNK25612816_TV_0) ;  /* 0xffffffb002e87950 */ /* 0x000fea0003c3ffff */
.L_x_68:
[----:B------:R-:W-:-:S00]  /*4c60*/  BRA `(.L_x_68) ;  /* 0xfffffffc00fc7947 */ /* 0x000fc0000383ffff */
[----:B------:R-:W-:-:S00]  /*4c70*/  NOP ;  /* 0x0000000000007918 */ /* 0x000fc00000000000 */
        /* <DEDUP_REMOVED lines=8> */
.L_x_71:


//--------------------- .nv.shared.kernel_cutlass_kernel_cudnngemm_swigludense_gemm_persistent_swigluPersistentDenseGemmKernel_object_at__TiledMMA_ThrLayoutVMNK21111000_PermutationMNK____MMAAtom_ThrID21_ShapeMNK25612816_TV_0 --------------------------
	.section	.nv.shared.kernel_cutlass_kernel_cudnngemm_swigludense_gemm_persistent_swigluPersistentDenseGemmKernel_object_at__TiledMMA_ThrLayoutVMNK21111000_PermutationMNK____MMAAtom_ThrID21_ShapeMNK25612816_TV_0,"aw",@nobits
	.sectionflags	@""
	.align	1024
	.zero		1024


//--------------------- .nv.shared.reserved.0     --------------------------
	.section	.nv.shared.reserved.0,"aw",@nobits
	.align	8
	.weak		__nv_reservedSMEM_offset_0_alias
	.size		__nv_reservedSMEM_offset_0_alias, 0, 64
	.other		__nv_reservedSMEM_offset_0_alias,@"STO_CUDA_RESERVED_SHARED STV_DEFAULT"
__nv_reservedSMEM_offset_0_alias:
	.zero		0
.nv.shared.reserved.0:
	.zero		64
	.weak		__nv_reservedSMEM_allocation_phase
	.type		__nv_reservedSMEM_allocation_phase,@object
	.size		__nv_reservedSMEM_allocation_phase,(.L_0 - __nv_reservedSMEM_allocation_phase)
__nv_reservedSMEM_allocation_phase:
	.zero		1
.L_0:
	.zero		7
	.weak		__nv_reservedSMEM_devtool_atexit_pc
	.type		__nv_reservedSMEM_devtool_atexit_pc,@object
	.size		__nv_reservedSMEM_devtool_atexit_pc,(__nv_reservedSMEM_allocation_mask - __nv_reservedSMEM_devtool_atexit_pc)
__nv_reservedSMEM_devtool_atexit_pc:
	.zero		8
	.weak		__nv_reservedSMEM_allocation_mask
	.type		__nv_reservedSMEM_allocation_mask,@object
	.size		__nv_reservedSMEM_allocation_mask,(.L_2 - __nv_reservedSMEM_allocation_mask)
__nv_reservedSMEM_allocation_mask:
	.zero		4
.L_2:
	.zero		4
	.weak		__nv_reservedSMEM_tmem_allocation_pipeline_mbarrier
	.type		__nv_reservedSMEM_tmem_allocation_pipeline_mbarrier,@object
	.size		__nv_reservedSMEM_tmem_allocation_pipeline_mbarrier,(__nv_reservedSMEM_tmem_allocation_pipeline_mbarrier_parity - __nv_reservedSMEM_tmem_allocation_pipeline_mbarrier)
__nv_reservedSMEM_tmem_allocation_pipeline_mbarrier:
	.zero		8
	.weak		__nv_reservedSMEM_tmem_allocation_pipeline_mbarrier_parity
	.type		__nv_reservedSMEM_tmem_allocation_pipeline_mbarrier_parity,@object
	.size		__nv_reservedSMEM_tmem_allocation_pipeline_mbarrier_parity,(.L_4 - __nv_reservedSMEM_tmem_allocation_pipeline_mbarrier_parity)
__nv_reservedSMEM_tmem_allocation_pipeline_mbarrier_parity:
	.zero		4
.L_4:


//--------------------- .nv.constant0.kernel_cutlass_kernel_cudnngemm_swigludense_gemm_persistent_swigluPersistentDenseGemmKernel_object_at__TiledMMA_ThrLayoutVMNK21111000_PermutationMNK____MMAAtom_ThrID21_ShapeMNK25612816_TV_0 --------------------------
	.section	.nv.constant0.kernel_cutlass_kernel_cudnngemm_swigludense_gemm_persistent_swigluPersistentDenseGemmKernel_object_at__TiledMMA_ThrLayoutVMNK21111000_PermutationMNK____MMAAtom_ThrID21_ShapeMNK25612816_TV_0,"a",@progbits
	.sectionflags	@""
	.align	4
.nv.constant0.kernel_cutlass_kernel_cudnngemm_swigludense_gemm_persistent_swigluPersistentDenseGemmKernel_object_at__TiledMMA_ThrLayoutVMNK21111000_PermutationMNK____MMAAtom_ThrID21_ShapeMNK25612816_TV_0:
	.zero		1512


//--------------------- SYMBOLS --------------------------

	.type		.nv.reservedSmem.offset0,@object
	.size		.nv.reservedSmem.offset0,0x4
	.type		.nv.reservedSmem.cap,@object
	.size		.nv.reservedSmem.cap,0x4
